//
// Generated by NVIDIA NVVM Compiler
//
// Compiler Build ID: CL-36424714
// Cuda compilation tools, release 13.0, V13.0.88
// Based on NVVM 20.0.0
//

.version 9.0
.target sm_100
.address_size 64

	// .globl	_Z19k_minbranch_scratchPdS_S_S_iiiiiiiiii
.extern .shared .align 16 .b8 s_face_buf[];

.visible .entry _Z19k_minbranch_scratchPdS_S_S_iiiiiiiiii(
	.param .u64 .ptr .align 1 _Z19k_minbranch_scratchPdS_S_S_iiiiiiiiii_param_0,
	.param .u64 .ptr .align 1 _Z19k_minbranch_scratchPdS_S_S_iiiiiiiiii_param_1,
	.param .u64 .ptr .align 1 _Z19k_minbranch_scratchPdS_S_S_iiiiiiiiii_param_2,
	.param .u64 .ptr .align 1 _Z19k_minbranch_scratchPdS_S_S_iiiiiiiiii_param_3,
	.param .u32 _Z19k_minbranch_scratchPdS_S_S_iiiiiiiiii_param_4,
	.param .u32 _Z19k_minbranch_scratchPdS_S_S_iiiiiiiiii_param_5,
	.param .u32 _Z19k_minbranch_scratchPdS_S_S_iiiiiiiiii_param_6,
	.param .u32 _Z19k_minbranch_scratchPdS_S_S_iiiiiiiiii_param_7,
	.param .u32 _Z19k_minbranch_scratchPdS_S_S_iiiiiiiiii_param_8,
	.param .u32 _Z19k_minbranch_scratchPdS_S_S_iiiiiiiiii_param_9,
	.param .u32 _Z19k_minbranch_scratchPdS_S_S_iiiiiiiiii_param_10,
	.param .u32 _Z19k_minbranch_scratchPdS_S_S_iiiiiiiiii_param_11,
	.param .u32 _Z19k_minbranch_scratchPdS_S_S_iiiiiiiiii_param_12,
	.param .u32 _Z19k_minbranch_scratchPdS_S_S_iiiiiiiiii_param_13
)
{
	.reg .pred 	%p<46>;
	.reg .b32 	%r<366>;
	.reg .b64 	%rd<42>;
	.reg .b64 	%fd<14>;

	ld.param.u64 	%rd6, [_Z19k_minbranch_scratchPdS_S_S_iiiiiiiiii_param_0];
	ld.param.u64 	%rd7, [_Z19k_minbranch_scratchPdS_S_S_iiiiiiiiii_param_1];
	ld.param.u64 	%rd8, [_Z19k_minbranch_scratchPdS_S_S_iiiiiiiiii_param_3];
	ld.param.u32 	%r72, [_Z19k_minbranch_scratchPdS_S_S_iiiiiiiiii_param_5];
	ld.param.u32 	%r75, [_Z19k_minbranch_scratchPdS_S_S_iiiiiiiiii_param_8];
	ld.param.u32 	%r76, [_Z19k_minbranch_scratchPdS_S_S_iiiiiiiiii_param_9];
	ld.param.u32 	%r77, [_Z19k_minbranch_scratchPdS_S_S_iiiiiiiiii_param_10];
	ld.param.u32 	%r78, [_Z19k_minbranch_scratchPdS_S_S_iiiiiiiiii_param_11];
	ld.param.u32 	%r80, [_Z19k_minbranch_scratchPdS_S_S_iiiiiiiiii_param_12];
	cvta.to.global.u64 	%rd1, %rd7;
	cvta.to.global.u64 	%rd2, %rd6;
	cvta.to.global.u64 	%rd3, %rd8;
	mov.u32 	%r1, %ctaid.x;
	mov.u32 	%r2, %ctaid.y;
	mov.u32 	%r364, %tid.x;
	mov.u32 	%r4, %ntid.x;
	mul.lo.s32 	%r5, %r80, %r2;
	setp.lt.u32 	%p1, %r1, 2;
	selp.b32 	%r81, 0, 2, %p1;
	setp.eq.s32 	%p2, %r1, 1;
	selp.u32 	%r82, 1, 0, %p2;
	or.b32  	%r6, %r81, %r82;
	setp.gt.u32 	%p3, %r1, 3;
	selp.b32 	%r83, 2, 0, %p3;
	setp.eq.s32 	%p4, %r1, 3;
	selp.u32 	%r84, 1, 0, %p4;
	or.b32  	%r7, %r83, %r84;
	mul.lo.s32 	%r85, %r76, %r7;
	setp.eq.s32 	%p5, %r1, 5;
	mad.lo.s32 	%r86, %r77, %r6, %r85;
	mul.lo.s32 	%r87, %r86, %r78;
	mad.lo.s32 	%r88, %r77, %r76, %r87;
	selp.b32 	%r89, %r88, %r87, %p5;
	mul.lo.s32 	%r8, %r89, %r75;
	add.s32 	%r9, %r8, %r5;
	selp.b32 	%r10, %r76, %r75, %p2;
	setp.lt.u32 	%p6, %r1, 3;
	selp.b32 	%r90, %r75, 0, %p6;
	setp.gt.u32 	%p7, %r1, 2;
	selp.b32 	%r91, %r76, 0, %p7;
	add.s32 	%r11, %r91, %r90;
	selp.b32 	%r12, %r77, %r75, %p4;
	add.s32 	%r13, %r1, -3;
	setp.lt.u32 	%p8, %r13, 3;
	selp.b32 	%r92, %r75, 0, %p8;
	add.s32 	%r14, %r1, -6;
	setp.lt.u32 	%p9, %r14, -3;
	selp.b32 	%r93, %r77, 0, %p9;
	add.s32 	%r15, %r93, %r92;
	selp.b32 	%r16, %r78, %r75, %p5;
	setp.lt.u32 	%p10, %r14, 3;
	selp.b32 	%r94, %r75, 0, %p10;
	add.s32 	%r17, %r1, -9;
	setp.lt.u32 	%p11, %r17, -3;
	selp.b32 	%r95, %r78, 0, %p11;
	add.s32 	%r96, %r95, %r94;
	mul.lo.s32 	%r18, %r15, %r11;
	mul.lo.s32 	%r19, %r18, %r96;
	setp.ge.s32 	%p12, %r364, %r19;
	@%p12 bra 	$L__BB0_7;
	ld.param.u32 	%r351, [_Z19k_minbranch_scratchPdS_S_S_iiiiiiiiii_param_7];
	mad.lo.s32 	%r20, %r351, %r2, %r16;
	add.s32 	%r97, %r364, %r4;
	max.u32 	%r98, %r19, %r97;
	setp.lt.u32 	%p13, %r97, %r19;
	selp.u32 	%r99, 1, 0, %p13;
	add.s32 	%r100, %r97, %r99;
	sub.s32 	%r101, %r98, %r100;
	div.u32 	%r102, %r101, %r4;
	add.s32 	%r21, %r102, %r99;
	and.b32  	%r103, %r21, 3;
	setp.eq.s32 	%p14, %r103, 3;
	mov.u32 	%r357, %r364;
	@%p14 bra 	$L__BB0_4;
	add.s32 	%r104, %r364, %r5;
	add.s32 	%r355, %r104, %r8;
	shl.b32 	%r105, %r364, 3;
	mov.u32 	%r106, s_face_buf;
	add.s32 	%r354, %r106, %r105;
	add.s32 	%r107, %r21, 1;
	and.b32  	%r108, %r107, 3;
	neg.s32 	%r353, %r108;
	mov.u32 	%r357, %r364;
$L__BB0_3:
	.pragma "nounroll";
	ld.param.u32 	%r349, [_Z19k_minbranch_scratchPdS_S_S_iiiiiiiiii_param_6];
	mul.wide.s32 	%rd9, %r355, 8;
	add.s64 	%rd10, %rd1, %rd9;
	div.s32 	%r109, %r357, %r18;
	mul.lo.s32 	%r110, %r109, %r18;
	sub.s32 	%r111, %r357, %r110;
	div.s32 	%r112, %r111, %r11;
	add.s32 	%r113, %r112, %r12;
	rem.s32 	%r114, %r357, %r11;
	add.s32 	%r115, %r114, %r10;
	add.s32 	%r116, %r20, %r109;
	mad.lo.s32 	%r117, %r116, %r349, %r113;
	mad.lo.s32 	%r118, %r117, %r72, %r115;
	mul.wide.s32 	%rd11, %r118, 8;
	add.s64 	%rd12, %rd2, %rd11;
	ld.global.f64 	%fd1, [%rd12];
	st.shared.f64 	[%r354], %fd1;
	st.global.f64 	[%rd10], %fd1;
	add.s32 	%r357, %r357, %r4;
	add.s32 	%r355, %r355, %r4;
	shl.b32 	%r119, %r4, 3;
	add.s32 	%r354, %r354, %r119;
	add.s32 	%r353, %r353, 1;
	setp.ne.s32 	%p15, %r353, 0;
	@%p15 bra 	$L__BB0_3;
$L__BB0_4:
	setp.lt.u32 	%p16, %r21, 3;
	@%p16 bra 	$L__BB0_7;
	mov.u32 	%r131, s_face_buf;
	shl.b32 	%r145, %r4, 3;
	cvt.u64.u32 	%rd19, %r145;
$L__BB0_6:
	ld.param.u32 	%r350, [_Z19k_minbranch_scratchPdS_S_S_iiiiiiiiii_param_6];
	div.s32 	%r120, %r357, %r18;
	mul.lo.s32 	%r121, %r120, %r18;
	sub.s32 	%r122, %r357, %r121;
	div.s32 	%r123, %r122, %r11;
	add.s32 	%r124, %r123, %r12;
	rem.s32 	%r125, %r357, %r11;
	add.s32 	%r126, %r125, %r10;
	add.s32 	%r127, %r20, %r120;
	mad.lo.s32 	%r128, %r127, %r350, %r124;
	mad.lo.s32 	%r129, %r128, %r72, %r126;
	mul.wide.s32 	%rd13, %r129, 8;
	add.s64 	%rd14, %rd2, %rd13;
	ld.global.f64 	%fd2, [%rd14];
	shl.b32 	%r130, %r357, 3;
	add.s32 	%r132, %r131, %r130;
	st.shared.f64 	[%r132], %fd2;
	add.s32 	%r133, %r9, %r357;
	mul.wide.s32 	%rd15, %r133, 8;
	add.s64 	%rd16, %rd1, %rd15;
	st.global.f64 	[%rd16], %fd2;
	add.s32 	%r134, %r357, %r4;
	div.s32 	%r135, %r134, %r18;
	mul.lo.s32 	%r136, %r135, %r18;
	sub.s32 	%r137, %r134, %r136;
	div.s32 	%r138, %r137, %r11;
	add.s32 	%r139, %r138, %r12;
	rem.s32 	%r140, %r134, %r11;
	add.s32 	%r141, %r140, %r10;
	add.s32 	%r142, %r20, %r135;
	mad.lo.s32 	%r143, %r142, %r350, %r139;
	mad.lo.s32 	%r144, %r143, %r72, %r141;
	mul.wide.s32 	%rd17, %r144, 8;
	add.s64 	%rd18, %rd2, %rd17;
	ld.global.f64 	%fd3, [%rd18];
	add.s32 	%r146, %r132, %r145;
	st.shared.f64 	[%r146], %fd3;
	add.s64 	%rd20, %rd16, %rd19;
	st.global.f64 	[%rd20], %fd3;
	add.s32 	%r147, %r134, %r4;
	div.s32 	%r148, %r147, %r18;
	mul.lo.s32 	%r149, %r148, %r18;
	sub.s32 	%r150, %r147, %r149;
	div.s32 	%r151, %r150, %r11;
	add.s32 	%r152, %r151, %r12;
	rem.s32 	%r153, %r147, %r11;
	add.s32 	%r154, %r153, %r10;
	add.s32 	%r155, %r20, %r148;
	mad.lo.s32 	%r156, %r155, %r350, %r152;
	mad.lo.s32 	%r157, %r156, %r72, %r154;
	mul.wide.s32 	%rd21, %r157, 8;
	add.s64 	%rd22, %rd2, %rd21;
	ld.global.f64 	%fd4, [%rd22];
	add.s32 	%r158, %r146, %r145;
	st.shared.f64 	[%r158], %fd4;
	add.s64 	%rd23, %rd20, %rd19;
	st.global.f64 	[%rd23], %fd4;
	add.s32 	%r159, %r147, %r4;
	div.s32 	%r160, %r159, %r18;
	mul.lo.s32 	%r161, %r160, %r18;
	sub.s32 	%r162, %r159, %r161;
	div.s32 	%r163, %r162, %r11;
	add.s32 	%r164, %r163, %r12;
	rem.s32 	%r165, %r159, %r11;
	add.s32 	%r166, %r165, %r10;
	add.s32 	%r167, %r20, %r160;
	mad.lo.s32 	%r168, %r167, %r350, %r164;
	mad.lo.s32 	%r169, %r168, %r72, %r166;
	mul.wide.s32 	%rd24, %r169, 8;
	add.s64 	%rd25, %rd2, %rd24;
	ld.global.f64 	%fd5, [%rd25];
	add.s32 	%r170, %r158, %r145;
	st.shared.f64 	[%r170], %fd5;
	add.s64 	%rd26, %rd23, %rd19;
	st.global.f64 	[%rd26], %fd5;
	add.s32 	%r357, %r159, %r4;
	setp.lt.s32 	%p17, %r357, %r19;
	@%p17 bra 	$L__BB0_6;
$L__BB0_7:
	ld.param.u32 	%r352, [_Z19k_minbranch_scratchPdS_S_S_iiiiiiiiii_param_13];
	setp.lt.u32 	%p18, %r17, -3;
	setp.lt.u32 	%p19, %r14, 3;
	setp.lt.u32 	%p20, %r14, -3;
	setp.lt.u32 	%p21, %r13, 3;
	setp.gt.u32 	%p22, %r1, 2;
	setp.lt.u32 	%p23, %r1, 3;
	setp.eq.s32 	%p24, %r1, 5;
	setp.eq.s32 	%p25, %r1, 3;
	setp.eq.s32 	%p26, %r1, 1;
	bar.sync 	0;
	sub.s32 	%r36, %r76, %r75;
	setp.eq.s32 	%p27, %r1, 4;
	selp.b32 	%r37, %r36, 0, %p27;
	selp.b32 	%r171, %r76, 0, %p21;
	selp.b32 	%r172, %r75, 0, %p20;
	add.s32 	%r38, %r171, %r172;
	sub.s32 	%r173, %r77, %r75;
	setp.eq.s32 	%p28, %r1, 0;
	selp.b32 	%r39, %r173, 0, %p28;
	selp.b32 	%r174, %r77, 0, %p19;
	selp.b32 	%r175, %r75, 0, %p18;
	add.s32 	%r176, %r174, %r175;
	sub.s32 	%r177, %r78, %r75;
	setp.eq.s32 	%p29, %r1, 2;
	selp.b32 	%r40, %r177, 0, %p29;
	selp.b32 	%r178, %r78, 0, %p23;
	selp.b32 	%r179, %r75, 0, %p22;
	add.s32 	%r180, %r178, %r179;
	selp.b32 	%r41, %r36, 0, %p25;
	selp.b32 	%r181, %r76, 0, %p19;
	add.s32 	%r42, %r181, %r175;
	selp.b32 	%r43, %r173, 0, %p24;
	selp.b32 	%r182, %r77, 0, %p23;
	add.s32 	%r183, %r182, %r179;
	selp.b32 	%r44, %r177, 0, %p26;
	selp.b32 	%r184, %r78, 0, %p21;
	add.s32 	%r185, %r184, %r172;
	mul.lo.s32 	%r45, %r176, %r38;
	mul.lo.s32 	%r46, %r45, %r180;
	mul.lo.s32 	%r47, %r183, %r42;
	mad.lo.s32 	%r48, %r47, %r185, %r46;
	mul.lo.s32 	%r186, %r352, %r2;
	mul.lo.s32 	%r49, %r75, %r75;
	add.s32 	%r187, %r78, %r77;
	add.s32 	%r188, %r78, %r76;
	add.s32 	%r189, %r77, %r76;
	selp.b32 	%r190, %r189, 0, %p24;
	mad.lo.s32 	%r191, %r188, %r7, %r190;
	mad.lo.s32 	%r192, %r187, %r6, %r191;
	mad.lo.s32 	%r50, %r192, %r49, %r186;
	setp.ge.s32 	%p30, %r364, %r48;
	@%p30 bra 	$L__BB0_13;
	ld.param.u64 	%rd41, [_Z19k_minbranch_scratchPdS_S_S_iiiiiiiiii_param_2];
	cvta.to.global.u64 	%rd4, %rd41;
	add.s32 	%r51, %r364, %r4;
	max.u32 	%r193, %r51, %r48;
	setp.lt.u32 	%p31, %r51, %r48;
	selp.u32 	%r194, 1, 0, %p31;
	add.s32 	%r195, %r51, %r194;
	sub.s32 	%r196, %r193, %r195;
	div.u32 	%r197, %r196, %r4;
	add.s32 	%r52, %r197, %r194;
	and.b32  	%r198, %r52, 1;
	setp.eq.b32 	%p32, %r198, 1;
	mov.u32 	%r360, %r364;
	@%p32 bra 	$L__BB0_10;
	setp.gt.s32 	%p33, %r364, %r46;
	div.s32 	%r199, %r364, %r45;
	add.s32 	%r200, %r199, %r40;
	div.s32 	%r201, %r364, %r47;
	add.s32 	%r202, %r201, %r44;
	selp.b32 	%r203, %r202, %r200, %p33;
	mul.lo.s32 	%r204, %r199, %r45;
	sub.s32 	%r205, %r364, %r204;
	div.s32 	%r206, %r205, %r38;
	add.s32 	%r207, %r206, %r39;
	mul.lo.s32 	%r208, %r201, %r47;
	sub.s32 	%r209, %r364, %r208;
	div.s32 	%r210, %r209, %r42;
	add.s32 	%r211, %r210, %r43;
	selp.b32 	%r212, %r211, %r207, %p33;
	rem.s32 	%r213, %r364, %r38;
	add.s32 	%r214, %r213, %r37;
	rem.s32 	%r215, %r364, %r42;
	add.s32 	%r216, %r215, %r41;
	selp.b32 	%r217, %r216, %r214, %p33;
	mad.lo.s32 	%r218, %r203, %r15, %r212;
	mad.lo.s32 	%r219, %r218, %r11, %r217;
	shl.b32 	%r220, %r219, 3;
	mov.u32 	%r221, s_face_buf;
	add.s32 	%r222, %r221, %r220;
	ld.shared.f64 	%fd6, [%r222];
	add.s32 	%r223, %r50, %r364;
	mul.wide.s32 	%rd27, %r223, 8;
	add.s64 	%rd28, %rd4, %rd27;
	st.global.f64 	[%rd28], %fd6;
	mov.u32 	%r360, %r51;
$L__BB0_10:
	setp.eq.s32 	%p34, %r52, 0;
	@%p34 bra 	$L__BB0_13;
	mov.u32 	%r246, s_face_buf;
	shl.b32 	%r273, %r4, 3;
	cvt.u64.u32 	%rd31, %r273;
$L__BB0_12:
	setp.gt.s32 	%p35, %r360, %r46;
	div.s32 	%r224, %r360, %r45;
	add.s32 	%r225, %r224, %r40;
	div.s32 	%r226, %r360, %r47;
	add.s32 	%r227, %r226, %r44;
	selp.b32 	%r228, %r227, %r225, %p35;
	mul.lo.s32 	%r229, %r224, %r45;
	sub.s32 	%r230, %r360, %r229;
	div.s32 	%r231, %r230, %r38;
	add.s32 	%r232, %r231, %r39;
	mul.lo.s32 	%r233, %r226, %r47;
	sub.s32 	%r234, %r360, %r233;
	div.s32 	%r235, %r234, %r42;
	add.s32 	%r236, %r235, %r43;
	selp.b32 	%r237, %r236, %r232, %p35;
	rem.s32 	%r238, %r360, %r38;
	add.s32 	%r239, %r238, %r37;
	rem.s32 	%r240, %r360, %r42;
	add.s32 	%r241, %r240, %r41;
	selp.b32 	%r242, %r241, %r239, %p35;
	mad.lo.s32 	%r243, %r228, %r15, %r237;
	mad.lo.s32 	%r244, %r243, %r11, %r242;
	shl.b32 	%r245, %r244, 3;
	add.s32 	%r247, %r246, %r245;
	ld.shared.f64 	%fd7, [%r247];
	add.s32 	%r248, %r50, %r360;
	mul.wide.s32 	%rd29, %r248, 8;
	add.s64 	%rd30, %rd4, %rd29;
	st.global.f64 	[%rd30], %fd7;
	add.s32 	%r249, %r360, %r4;
	setp.gt.s32 	%p36, %r249, %r46;
	div.s32 	%r250, %r249, %r45;
	add.s32 	%r251, %r250, %r40;
	div.s32 	%r252, %r249, %r47;
	add.s32 	%r253, %r252, %r44;
	selp.b32 	%r254, %r253, %r251, %p36;
	mul.lo.s32 	%r255, %r250, %r45;
	sub.s32 	%r256, %r249, %r255;
	div.s32 	%r257, %r256, %r38;
	add.s32 	%r258, %r257, %r39;
	mul.lo.s32 	%r259, %r252, %r47;
	sub.s32 	%r260, %r249, %r259;
	div.s32 	%r261, %r260, %r42;
	add.s32 	%r262, %r261, %r43;
	selp.b32 	%r263, %r262, %r258, %p36;
	rem.s32 	%r264, %r249, %r38;
	add.s32 	%r265, %r264, %r37;
	rem.s32 	%r266, %r249, %r42;
	add.s32 	%r267, %r266, %r41;
	selp.b32 	%r268, %r267, %r265, %p36;
	mad.lo.s32 	%r269, %r254, %r15, %r263;
	mad.lo.s32 	%r270, %r269, %r11, %r268;
	shl.b32 	%r271, %r270, 3;
	add.s32 	%r272, %r246, %r271;
	ld.shared.f64 	%fd8, [%r272];
	add.s64 	%rd32, %rd30, %rd31;
	st.global.f64 	[%rd32], %fd8;
	add.s32 	%r360, %r249, %r4;
	setp.lt.s32 	%p37, %r360, %r48;
	@%p37 bra 	$L__BB0_12;
$L__BB0_13:
	setp.lt.u32 	%p38, %r1, 3;
	@%p38 bra 	$L__BB0_21;
	mul.lo.s32 	%r56, %r49, %r75;
	shl.b32 	%r274, %r2, 3;
	shl.b32 	%r275, %r1, 1;
	add.s32 	%r276, %r275, %r274;
	add.s32 	%r277, %r276, -4;
	mul.lo.s32 	%r57, %r56, %r277;
	shl.b32 	%r58, %r56, 1;
	setp.ge.s32 	%p39, %r364, %r58;
	@%p39 bra 	$L__BB0_21;
	setp.lt.s32 	%p40, %r364, %r56;
	selp.b32 	%r59, %r36, 0, %p40;
	add.s32 	%r278, %r364, %r4;
	max.u32 	%r279, %r58, %r278;
	setp.lt.u32 	%p41, %r278, %r58;
	selp.u32 	%r280, 1, 0, %p41;
	add.s32 	%r281, %r278, %r280;
	sub.s32 	%r282, %r279, %r281;
	div.u32 	%r283, %r282, %r4;
	add.s32 	%r60, %r283, %r280;
	and.b32  	%r284, %r60, 3;
	setp.eq.s32 	%p42, %r284, 3;
	@%p42 bra 	$L__BB0_18;
	add.s32 	%r362, %r364, %r57;
	add.s32 	%r285, %r60, 1;
	and.b32  	%r286, %r285, 3;
	neg.s32 	%r361, %r286;
$L__BB0_17:
	.pragma "nounroll";
	mul.wide.s32 	%rd33, %r362, 8;
	add.s64 	%rd34, %rd3, %rd33;
	div.u32 	%r287, %r364, %r49;
	mul.lo.s32 	%r288, %r287, %r49;
	sub.s32 	%r289, %r364, %r288;
	div.s32 	%r290, %r289, %r75;
	rem.s32 	%r291, %r364, %r75;
	add.s32 	%r292, %r291, %r59;
	mad.lo.s32 	%r293, %r287, %r15, %r43;
	add.s32 	%r294, %r293, %r290;
	mad.lo.s32 	%r295, %r294, %r11, %r292;
	shl.b32 	%r296, %r295, 3;
	mov.u32 	%r297, s_face_buf;
	add.s32 	%r298, %r297, %r296;
	ld.shared.f64 	%fd9, [%r298];
	st.global.f64 	[%rd34], %fd9;
	add.s32 	%r364, %r364, %r4;
	add.s32 	%r362, %r362, %r4;
	add.s32 	%r361, %r361, 1;
	setp.ne.s32 	%p43, %r361, 0;
	@%p43 bra 	$L__BB0_17;
$L__BB0_18:
	setp.lt.u32 	%p44, %r60, 3;
	@%p44 bra 	$L__BB0_21;
	mov.u32 	%r309, s_face_buf;
	shl.b32 	%r324, %r4, 3;
	cvt.u64.u32 	%rd37, %r324;
$L__BB0_20:
	div.u32 	%r299, %r364, %r49;
	mul.lo.s32 	%r300, %r299, %r49;
	sub.s32 	%r301, %r364, %r300;
	div.s32 	%r302, %r301, %r75;
	rem.s32 	%r303, %r364, %r75;
	add.s32 	%r304, %r303, %r59;
	mad.lo.s32 	%r305, %r299, %r15, %r43;
	add.s32 	%r306, %r305, %r302;
	mad.lo.s32 	%r307, %r306, %r11, %r304;
	shl.b32 	%r308, %r307, 3;
	add.s32 	%r310, %r309, %r308;
	ld.shared.f64 	%fd10, [%r310];
	add.s32 	%r311, %r364, %r57;
	mul.wide.s32 	%rd35, %r311, 8;
	add.s64 	%rd36, %rd3, %rd35;
	st.global.f64 	[%rd36], %fd10;
	add.s32 	%r312, %r364, %r4;
	div.u32 	%r313, %r312, %r49;
	mul.lo.s32 	%r314, %r313, %r49;
	sub.s32 	%r315, %r312, %r314;
	div.s32 	%r316, %r315, %r75;
	rem.s32 	%r317, %r312, %r75;
	add.s32 	%r318, %r317, %r59;
	mad.lo.s32 	%r319, %r313, %r15, %r43;
	add.s32 	%r320, %r319, %r316;
	mad.lo.s32 	%r321, %r320, %r11, %r318;
	shl.b32 	%r322, %r321, 3;
	add.s32 	%r323, %r309, %r322;
	ld.shared.f64 	%fd11, [%r323];
	add.s64 	%rd38, %rd36, %rd37;
	st.global.f64 	[%rd38], %fd11;
	add.s32 	%r325, %r312, %r4;
	div.u32 	%r326, %r325, %r49;
	mul.lo.s32 	%r327, %r326, %r49;
	sub.s32 	%r328, %r325, %r327;
	div.s32 	%r329, %r328, %r75;
	rem.s32 	%r330, %r325, %r75;
	add.s32 	%r331, %r330, %r59;
	mad.lo.s32 	%r332, %r326, %r15, %r43;
	add.s32 	%r333, %r332, %r329;
	mad.lo.s32 	%r334, %r333, %r11, %r331;
	shl.b32 	%r335, %r334, 3;
	add.s32 	%r336, %r309, %r335;
	ld.shared.f64 	%fd12, [%r336];
	add.s64 	%rd39, %rd38, %rd37;
	st.global.f64 	[%rd39], %fd12;
	add.s32 	%r337, %r325, %r4;
	div.u32 	%r338, %r337, %r49;
	mul.lo.s32 	%r339, %r338, %r49;
	sub.s32 	%r340, %r337, %r339;
	div.s32 	%r341, %r340, %r75;
	rem.s32 	%r342, %r337, %r75;
	add.s32 	%r343, %r342, %r59;
	mad.lo.s32 	%r344, %r338, %r15, %r43;
	add.s32 	%r345, %r344, %r341;
	mad.lo.s32 	%r346, %r345, %r11, %r343;
	shl.b32 	%r347, %r346, 3;
	add.s32 	%r348, %r309, %r347;
	ld.shared.f64 	%fd13, [%r348];
	add.s64 	%rd40, %rd39, %rd37;
	st.global.f64 	[%rd40], %fd13;
	add.s32 	%r364, %r337, %r4;
	setp.lt.s32 	%p45, %r364, %r58;
	@%p45 bra 	$L__BB0_20;
$L__BB0_21:
	ret;

}


// ===== COMPILED SASS (sm_100) =====

	.target	sm_100

	.elftype	@"ET_EXEC"


//--------------------- .note.nv.tkinfo           --------------------------
	.section	.note.nv.tkinfo,"",@"SHT_NOTE"
	.sectionflags	@"SHF_NOTE_NV_TKINFO"
	.tkinfo
        /*0018*/ 	.word	0x00000002
        /*0030*/ 	.string	""
        /*0030*/ 	.string	"ptxas"
        /*0030*/ 	.string	"Cuda compilation tools, release 13.0, V13.0.88"
        /*0030*/ 	.string	"Build cuda_13.0.r13.0/compiler.36424714_0"
        /*0030*/ 	.string	"-arch sm_100 -m 64 "



//--------------------- .note.nv.cuinfo           --------------------------
	.section	.note.nv.cuinfo,"",@"SHT_NOTE"
	.sectionflags	@"SHF_NOTE_NV_CUINFO"
        /*0018*/ 	.short	0x0002
        /*001a*/ 	.short	0x0064
        /*001c*/ 	.short	0x0082
	.zero		2


//--------------------- .nv.info                  --------------------------
	.section	.nv.info,"",@"SHT_CUDA_INFO"
	.align	4


	//----- nvinfo : EIATTR_REGCOUNT
	.align		4
        /*0000*/ 	.byte	0x04, 0x2f
        /*0002*/ 	.short	(.L_1 - .L_0)
	.align		4
.L_0:
        /*0004*/ 	.word	index@(_Z19k_minbranch_scratchPdS_S_S_iiiiiiiiii)
        /*0008*/ 	.word	0x00000020


	//----- nvinfo : EIATTR_FRAME_SIZE
	.align		4
.L_1:
        /*000c*/ 	.byte	0x04, 0x11
        /*000e*/ 	.short	(.L_3 - .L_2)
	.align		4
.L_2:
        /*0010*/ 	.word	index@(_Z19k_minbranch_scratchPdS_S_S_iiiiiiiiii)
        /*0014*/ 	.word	0x00000000


	//----- nvinfo : EIATTR_MIN_STACK_SIZE
	.align		4
.L_3:
        /*0018*/ 	.byte	0x04, 0x12
        /*001a*/ 	.short	(.L_5 - .L_4)
	.align		4
.L_4:
        /*001c*/ 	.word	index@(_Z19k_minbranch_scratchPdS_S_S_iiiiiiiiii)
        /*0020*/ 	.word	0x00000000
.L_5:


//--------------------- .nv.compat                --------------------------
	.section	.nv.compat,"",@"SHT_CUDA_COMPAT_INFO"
	.align	4
        /*0000*/ 	.byte	0x02, 0x09, 0x00, 0x00, 0x02, 0x02, 0x01, 0x00, 0x02, 0x05, 0x05, 0x00, 0x03, 0x07, 0x01, 0x01
        /*0010*/ 	.byte	0x02, 0x03, 0x00, 0x00, 0x02, 0x06, 0x01, 0x00, 0x04, 0x0b, 0x08, 0x00, 0x09, 0x00, 0x00, 0x00
        /*0020*/ 	.byte	0x00, 0x00, 0x00, 0x00


//--------------------- .nv.info._Z19k_minbranch_scratchPdS_S_S_iiiiiiiiii --------------------------
	.section	.nv.info._Z19k_minbranch_scratchPdS_S_S_iiiiiiiiii,"",@"SHT_CUDA_INFO"
	.sectionflags	@""
	.align	4


	//----- nvinfo : EIATTR_CUDA_API_VERSION
	.align		4
        /*0000*/ 	.byte	0x04, 0x37
        /*0002*/ 	.short	(.L_7 - .L_6)
.L_6:
        /*0004*/ 	.word	0x00000082


	//----- nvinfo : EIATTR_KPARAM_INFO
	.align		4
.L_7:
        /*0008*/ 	.byte	0x04, 0x17
        /*000a*/ 	.short	(.L_9 - .L_8)
.L_8:
        /*000c*/ 	.word	0x00000000
        /*0010*/ 	.short	0x000d
        /*0012*/ 	.short	0x0044
        /*0014*/ 	.byte	0x00, 0xf0, 0x11, 0x00


	//----- nvinfo : EIATTR_KPARAM_INFO
	.align		4
.L_9:
        /*0018*/ 	.byte	0x04, 0x17
        /*001a*/ 	.short	(.L_11 - .L_10)
.L_10:
        /*001c*/ 	.word	0x00000000
        /*0020*/ 	.short	0x000c
        /*0022*/ 	.short	0x0040
        /*0024*/ 	.byte	0x00, 0xf0, 0x11, 0x00


	//----- nvinfo : EIATTR_KPARAM_INFO
	.align		4
.L_11:
        /*0028*/ 	.byte	0x04, 0x17
        /*002a*/ 	.short	(.L_13 - .L_12)
.L_12:
        /*002c*/ 	.word	0x00000000
        /*0030*/ 	.short	0x000b
        /*0032*/ 	.short	0x003c
        /*0034*/ 	.byte	0x00, 0xf0, 0x11, 0x00


	//----- nvinfo : EIATTR_KPARAM_INFO
	.align		4
.L_13:
        /*0038*/ 	.byte	0x04, 0x17
        /*003a*/ 	.short	(.L_15 - .L_14)
.L_14:
        /*003c*/ 	.word	0x00000000
        /*0040*/ 	.short	0x000a
        /*0042*/ 	.short	0x0038
        /*0044*/ 	.byte	0x00, 0xf0, 0x11, 0x00


	//----- nvinfo : EIATTR_KPARAM_INFO
	.align		4
.L_15:
        /*0048*/ 	.byte	0x04, 0x17
        /*004a*/ 	.short	(.L_17 - .L_16)
.L_16:
        /*004c*/ 	.word	0x00000000
        /*0050*/ 	.short	0x0009
        /*0052*/ 	.short	0x0034
        /*0054*/ 	.byte	0x00, 0xf0, 0x11, 0x00


	//----- nvinfo : EIATTR_KPARAM_INFO
	.align		4
.L_17:
        /*0058*/ 	.byte	0x04, 0x17
        /*005a*/ 	.short	(.L_19 - .L_18)
.L_18:
        /*005c*/ 	.word	0x00000000
        /*0060*/ 	.short	0x0008
        /*0062*/ 	.short	0x0030
        /*0064*/ 	.byte	0x00, 0xf0, 0x11, 0x00


	//----- nvinfo : EIATTR_KPARAM_INFO
	.align		4
.L_19:
        /*0068*/ 	.byte	0x04, 0x17
        /*006a*/ 	.short	(.L_21 - .L_20)
.L_20:
        /*006c*/ 	.word	0x00000000
        /*0070*/ 	.short	0x0007
        /*0072*/ 	.short	0x002c
        /*0074*/ 	.byte	0x00, 0xf0, 0x11, 0x00


	//----- nvinfo : EIATTR_KPARAM_INFO
	.align		4
.L_21:
        /*0078*/ 	.byte	0x04, 0x17
        /*007a*/ 	.short	(.L_23 - .L_22)
.L_22:
        /*007c*/ 	.word	0x00000000
        /*0080*/ 	.short	0x0006
        /*0082*/ 	.short	0x0028
        /*0084*/ 	.byte	0x00, 0xf0, 0x11, 0x00


	//----- nvinfo : EIATTR_KPARAM_INFO
	.align		4
.L_23:
        /*0088*/ 	.byte	0x04, 0x17
        /*008a*/ 	.short	(.L_25 - .L_24)
.L_24:
        /*008c*/ 	.word	0x00000000
        /*0090*/ 	.short	0x0005
        /*0092*/ 	.short	0x0024
        /*0094*/ 	.byte	0x00, 0xf0, 0x11, 0x00


	//----- nvinfo : EIATTR_KPARAM_INFO
	.align		4
.L_25:
        /*0098*/ 	.byte	0x04, 0x17
        /*009a*/ 	.short	(.L_27 - .L_26)
.L_26:
        /*009c*/ 	.word	0x00000000
        /*00a0*/ 	.short	0x0004
        /*00a2*/ 	.short	0x0020
        /*00a4*/ 	.byte	0x00, 0xf0, 0x11, 0x00


	//----- nvinfo : EIATTR_KPARAM_INFO
	.align		4
.L_27:
        /*00a8*/ 	.byte	0x04, 0x17
        /*00aa*/ 	.short	(.L_29 - .L_28)
.L_28:
        /*00ac*/ 	.word	0x00000000
        /*00b0*/ 	.short	0x0003
        /*00b2*/ 	.short	0x0018
        /*00b4*/ 	.byte	0x00, 0xf5, 0x21, 0x00


	//----- nvinfo : EIATTR_KPARAM_INFO
	.align		4
.L_29:
        /*00b8*/ 	.byte	0x04, 0x17
        /*00ba*/ 	.short	(.L_31 - .L_30)
.L_30:
        /*00bc*/ 	.word	0x00000000
        /*00c0*/ 	.short	0x0002
        /*00c2*/ 	.short	0x0010
        /*00c4*/ 	.byte	0x00, 0xf5, 0x21, 0x00


	//----- nvinfo : EIATTR_KPARAM_INFO
	.align		4
.L_31:
        /*00c8*/ 	.byte	0x04, 0x17
        /*00ca*/ 	.short	(.L_33 - .L_32)
.L_32:
        /*00cc*/ 	.word	0x00000000
        /*00d0*/ 	.short	0x0001
        /*00d2*/ 	.short	0x0008
        /*00d4*/ 	.byte	0x00, 0xf5, 0x21, 0x00


	//----- nvinfo : EIATTR_KPARAM_INFO
	.align		4
.L_33:
        /*00d8*/ 	.byte	0x04, 0x17
        /*00da*/ 	.short	(.L_35 - .L_34)
.L_34:
        /*00dc*/ 	.word	0x00000000
        /*00e0*/ 	.short	0x0000
        /*00e2*/ 	.short	0x0000
        /*00e4*/ 	.byte	0x00, 0xf5, 0x21, 0x00


	//----- nvinfo : EIATTR_SPARSE_MMA_MASK
	.align		4
.L_35:
        /*00e8*/ 	.byte	0x03, 0x50
        /*00ea*/ 	.short	0x0000


	//----- nvinfo : EIATTR_MAXREG_COUNT
	.align		4
        /*00ec*/ 	.byte	0x03, 0x1b
        /*00ee*/ 	.short	0x00ff


	//----- nvinfo : EIATTR_NUM_BARRIERS
	.align		4
        /*00f0*/ 	.byte	0x02, 0x4c
        /*00f2*/ 	.byte	0x01
	.zero		1


	//----- nvinfo : EIATTR_MERCURY_ISA_VERSION
	.align		4
        /*00f4*/ 	.byte	0x03, 0x5f
        /*00f6*/ 	.short	0x0101


	//----- nvinfo : EIATTR_VRC_CTA_INIT_COUNT
	.align		4
        /*00f8*/ 	.byte	0x02, 0x4a
	.zero		1
	.zero		1


	//----- nvinfo : EIATTR_EXIT_INSTR_OFFSETS
	.align		4
        /*00fc*/ 	.byte	0x04, 0x1c
        /*00fe*/ 	.short	(.L_37 - .L_36)


	//   ....[0]....
.L_36:
        /*0100*/ 	.word	0x00003820


	//   ....[1]....
        /*0104*/ 	.word	0x000038a0


	//   ....[2]....
        /*0108*/ 	.word	0x000040a0


	//   ....[3]....
        /*010c*/ 	.word	0x00004fe0


	//----- nvinfo : EIATTR_CRS_STACK_SIZE
	.align		4
.L_37:
        /*0110*/ 	.byte	0x04, 0x1e
        /*0112*/ 	.short	(.L_39 - .L_38)
.L_38:
        /*0114*/ 	.word	0x00000000


	//----- nvinfo : EIATTR_CBANK_PARAM_SIZE
	.align		4
.L_39:
        /*0118*/ 	.byte	0x03, 0x19
        /*011a*/ 	.short	0x0048


	//----- nvinfo : EIATTR_PARAM_CBANK
	.align		4
        /*011c*/ 	.byte	0x04, 0x0a
        /*011e*/ 	.short	(.L_41 - .L_40)
	.align		4
.L_40:
        /*0120*/ 	.word	index@(.nv.constant0._Z19k_minbranch_scratchPdS_S_S_iiiiiiiiii)
        /*0124*/ 	.short	0x0380
        /*0126*/ 	.short	0x0048


	//----- nvinfo : EIATTR_SW_WAR
	.align		4
.L_41:
        /*0128*/ 	.byte	0x04, 0x36
        /*012a*/ 	.short	(.L_43 - .L_42)
.L_42:
        /*012c*/ 	.word	0x00000008
.L_43:


//--------------------- .nv.callgraph             --------------------------
	.section	.nv.callgraph,"",@"SHT_CUDA_CALLGRAPH"
	.align	4
	.sectionentsize	8
	.align		4
        /*0000*/ 	.word	0x00000000
	.align		4
        /*0004*/ 	.word	0xffffffff
	.align		4
        /*0008*/ 	.word	0x00000000
	.align		4
        /*000c*/ 	.word	0xfffffffe
	.align		4
        /*0010*/ 	.word	0x00000000
	.align		4
        /*0014*/ 	.word	0xfffffffd
	.align		4
        /*0018*/ 	.word	0x00000000
	.align		4
        /*001c*/ 	.word	0xfffffffc


//--------------------- .text._Z19k_minbranch_scratchPdS_S_S_iiiiiiiiii --------------------------
	.section	.text._Z19k_minbranch_scratchPdS_S_S_iiiiiiiiii,"ax",@progbits
	.align	128
        .global         _Z19k_minbranch_scratchPdS_S_S_iiiiiiiiii
        .type           _Z19k_minbranch_scratchPdS_S_S_iiiiiiiiii,@function
        .size           _Z19k_minbranch_scratchPdS_S_S_iiiiiiiiii,(.L_x_16 - _Z19k_minbranch_scratchPdS_S_S_iiiiiiiiii)
        .other          _Z19k_minbranch_scratchPdS_S_S_iiiiiiiiii,@"STO_CUDA_ENTRY STV_DEFAULT"
_Z19k_minbranch_scratchPdS_S_S_iiiiiiiiii:
.text._Z19k_minbranch_scratchPdS_S_S_iiiiiiiiii:
[----:B------:R-:W-:Y:S08]  /*0000*/  LDC R1, c[0x0][0x37c] ;  /* 0x0000df00ff017b82 */ /* 0x000ff00000000800 */
[----:B------:R-:W0:Y:S01]  /*0010*/  S2UR UR28, SR_CTAID.X ;  /* 0x00000000001c79c3 */ /* 0x000e220000002500 */
[----:B------:R-:W1:Y:S01]  /*0020*/  LDCU.128 UR12, c[0x0][0x3b0] ;  /* 0x00007600ff0c77ac */ /* 0x000e620008000c00 */
[----:B------:R-:W2:Y:S01]  /*0030*/  S2R R0, SR_TID.X ;  /* 0x0000000000007919 */ /* 0x000ea20000002100 */
[----:B------:R-:W-:Y:S01]  /*0040*/  BSSY.RECONVERGENT B0, `(.L_x_0) ;  /* 0x00001a2000007945 */ /* 0x000fe20003800200 */
[----:B------:R-:W3:Y:S04]  /*0050*/  LDCU.64 UR18, c[0x0][0x358] ;  /* 0x00006b00ff1277ac */ /* 0x000ee80008000a00 */
[----:B------:R-:W4:Y:S01]  /*0060*/  S2UR UR29, SR_CTAID.Y ;  /* 0x00000000001d79c3 */ /* 0x000f220000002600 */
[----:B------:R-:W1:Y:S01]  /*0070*/  LDCU UR27, c[0x0][0x360] ;  /* 0x00006c00ff1b77ac */ /* 0x000e620008000800 */
[----:B------:R-:W1:Y:S01]  /*0080*/  LDCU UR23, c[0x0][0x3a8] ;  /* 0x00007500ff1777ac */ /* 0x000e620008000800 */
[----:B------:R-:W1:Y:S01]  /*0090*/  LDCU UR25, c[0x0][0x3a8] ;  /* 0x00007500ff1977ac */ /* 0x000e620008000800 */
[----:B------:R-:W1:Y:S01]  /*00a0*/  LDCU UR24, c[0x0][0x3a4] ;  /* 0x00007480ff1877ac */ /* 0x000e620008000800 */
[----:B0-----:R-:W-:-:S02]  /*00b0*/  UISETP.GT.U32.AND UP3, UPT, UR28, 0x3, UPT ;  /* 0x000000031c00788c */ /* 0x001fc4000bf64070 */
[----:B------:R-:W-:Y:S02]  /*00c0*/  UISETP.NE.AND UP1, UPT, UR28, 0x3, UPT ;  /* 0x000000031c00788c */ /* 0x000fe4000bf25270 */
[----:B------:R-:W-:Y:S02]  /*00d0*/  UISETP.GT.U32.AND UP4, UPT, UR28, 0x2, UPT ;  /* 0x000000021c00788c */ /* 0x000fe4000bf84070 */
[----:B------:R-:W-:Y:S02]  /*00e0*/  UIADD3 UR7, UPT, UPT, UR28, -0x3, URZ ;  /* 0xfffffffd1c077890 */ /* 0x000fe4000fffe0ff */
[----:B------:R-:W-:Y:S02]  /*00f0*/  UIADD3 UR17, UPT, UPT, UR28, -0x6, URZ ;  /* 0xfffffffa1c117890 */ /* 0x000fe4000fffe0ff */
[----:B------:R-:W-:Y:S02]  /*0100*/  UISETP.GE.U32.AND UP5, UPT, UR28, 0x2, UPT ;  /* 0x000000021c00788c */ /* 0x000fe4000bfa6070 */
[----:B------:R-:W-:-:S02]  /*0110*/  UISETP.GE.U32.AND UP6, UPT, UR28, 0x3, UPT ;  /* 0x000000031c00788c */ /* 0x000fc4000bfc6070 */
[----:B------:R-:W-:Y:S02]  /*0120*/  USEL UR11, URZ, 0x2, !UP3 ;  /* 0x00000002ff0b7887 */ /* 0x000fe4000d800000 */
[----:B------:R-:W-:Y:S02]  /*0130*/  USEL UR5, URZ, 0x1, UP1 ;  /* 0x00000001ff057887 */ /* 0x000fe40008800000 */
[----:B-1----:R-:W-:Y:S02]  /*0140*/  USEL UR6, UR13, URZ, UP4 ;  /* 0x000000ff0d067287 */ /* 0x002fe4000a000000 */
[----:B------:R-:W-:Y:S02]  /*0150*/  UIADD3 UR21, UPT, UPT, UR28, -0x9, URZ ;  /* 0xfffffff71c157890 */ /* 0x000fe4000fffe0ff */
[----:B------:R-:W-:Y:S02]  /*0160*/  UISETP.GE.U32.AND UP3, UPT, UR7, 0x3, UPT ;  /* 0x000000030700788c */ /* 0x000fe4000bf66070 */
[----:B------:R-:W-:-:S02]  /*0170*/  UISETP.GE.U32.AND UP4, UPT, UR17, -0x3, UPT ;  /* 0xfffffffd1100788c */ /* 0x000fc4000bf86070 */
[----:B------:R-:W-:Y:S02]  /*0180*/  USEL UR10, URZ, 0x2, !UP5 ;  /* 0x00000002ff0a7887 */ /* 0x000fe4000e800000 */
[----:B------:R-:W-:Y:S02]  /*0190*/  USEL UR8, UR12, URZ, !UP6 ;  /* 0x000000ff0c087287 */ /* 0x000fe4000f000000 */
[----:B------:R-:W-:Y:S02]  /*01a0*/  UIADD3 UR11, UPT, UPT, UR11, UR5, URZ ;  /* 0x000000050b0b7290 */ /* 0x000fe4000fffe0ff */
[----:B------:R-:W-:Y:S02]  /*01b0*/  UISETP.GE.U32.AND UP5, UPT, UR17, 0x3, UPT ;  /* 0x000000031100788c */ /* 0x000fe4000bfa6070 */
[----:B------:R-:W-:Y:S02]  /*01c0*/  UISETP.GE.U32.AND UP6, UPT, UR21, -0x3, UPT ;  /* 0xfffffffd1500788c */ /* 0x000fe4000bfc6070 */
[----:B------:R-:W-:-:S02]  /*01d0*/  USEL UR9, UR12, URZ, !UP3 ;  /* 0x000000ff0c097287 */ /* 0x000fc4000d800000 */
[----:B------:R-:W-:Y:S02]  /*01e0*/  USEL UR5, UR14, URZ, !UP4 ;  /* 0x000000ff0e057287 */ /* 0x000fe4000e000000 */
[----:B------:R-:W-:Y:S02]  /*01f0*/  UIADD3 UR8, UPT, UPT, UR8, UR6, URZ ;  /* 0x0000000608087290 */ /* 0x000fe4000fffe0ff */
[----:B------:R-:W-:Y:S02]  /*0200*/  USEL UR6, UR12, URZ, !UP5 ;  /* 0x000000ff0c067287 */ /* 0x000fe4000e800000 */
[----:B------:R-:W-:Y:S02]  /*0210*/  USEL UR7, UR15, URZ, !UP6 ;  /* 0x000000ff0f077287 */ /* 0x000fe4000f000000 */
[----:B------:R-:W-:Y:S02]  /*0220*/  UIADD3 UR9, UPT, UPT, UR9, UR5, URZ ;  /* 0x0000000509097290 */ /* 0x000fe4000fffe0ff */
[----:B------:R-:W-:-:S02]  /*0230*/  UIADD3 UR6, UPT, UPT, UR6, UR7, URZ ;  /* 0x0000000706067290 */ /* 0x000fc4000fffe0ff */
[----:B------:R-:W-:Y:S02]  /*0240*/  UIMAD UR22, UR8, UR9, URZ ;  /* 0x00000009081672a4 */ /* 0x000fe4000f8e02ff */
[----:B------:R-:W-:Y:S02]  /*0250*/  UISETP.NE.AND UP2, UPT, UR28, 0x1, UPT ;  /* 0x000000011c00788c */ /* 0x000fe4000bf45270 */
[----:B------:R-:W-:Y:S02]  /*0260*/  UIMAD UR6, UR6, UR22, URZ ;  /* 0x00000016060672a4 */ /* 0x000fe4000f8e02ff */
[----:B------:R-:W-:Y:S02]  /*0270*/  USEL UR4, URZ, 0x1, UP2 ;  /* 0x00000001ff047887 */ /* 0x000fe40009000000 */
[----:B------:R-:W-:Y:S02]  /*0280*/  UISETP.NE.AND UP0, UPT, UR28, 0x5, UPT ;  /* 0x000000051c00788c */ /* 0x000fe4000bf05270 */
[----:B------:R-:W-:Y:S01]  /*0290*/  UIADD3 UR10, UPT, UPT, UR10, UR4, URZ ;  /* 0x000000040a0a7290 */ /* 0x000fe2000fffe0ff */
[----:B--2---:R-:W-:Y:S01]  /*02a0*/  ISETP.GE.AND P0, PT, R0, UR6, PT ;  /* 0x0000000600007c0c */ /* 0x004fe2000bf06270 */
[----:B------:R-:W-:-:S02]  /*02b0*/  UIMAD UR4, UR11, UR13, URZ ;  /* 0x0000000d0b0472a4 */ /* 0x000fc4000f8e02ff */
[----:B------:R-:W-:Y:S02]  /*02c0*/  USEL UR20, UR15, UR12, !UP0 ;  /* 0x0000000c0f147287 */ /* 0x000fe4000c000000 */
[----:B------:R-:W-:Y:S01]  /*02d0*/  UIMAD UR4, UR10, UR14, UR4 ;  /* 0x0000000e0a0472a4 */ /* 0x000fe2000f8e0204 */
[----:B------:R-:W0:Y:S03]  /*02e0*/  LDCU UR26, c[0x0][0x3a4] ;  /* 0x00007480ff1a77ac */ /* 0x000e260008000800 */
[----:B------:R-:W-:Y:S02]  /*02f0*/  UIMAD UR4, UR4, UR15, URZ ;  /* 0x0000000f040472a4 */ /* 0x000fe4000f8e02ff */
[----:B------:R-:W-:Y:S02]  /*0300*/  USEL UR16, UR13, UR12, !UP2 ;  /* 0x0000000c0d107287 */ /* 0x000fe4000d000000 */
[----:B------:R-:W-:-:S02]  /*0310*/  USEL UR15, UR14, UR12, !UP1 ;  /* 0x0000000c0e0f7287 */ /* 0x000fc4000c800000 */
[----:B------:R-:W-:Y:S01]  /*0320*/  @!UP0 UIMAD UR4, UR13, UR14, UR4 ;  /* 0x0000000e0d0482a4 */ /* 0x000fe2000f8e0204 */
[----:B---34-:R-:W-:Y:S11]  /*0330*/  @P0 BRA `(.L_x_1) ;  /* 0x0000001400c80947 */ /* 0x018ff60003800000 */
[----:B------:R-:W1:Y:S01]  /*0340*/  I2F.U32.RP R7, UR27 ;  /* 0x0000001b00077d06 */ /* 0x000e620008209000 */
[----:B------:R-:W-:Y:S01]  /*0350*/  VIADD R4, R0, UR27 ;  /* 0x0000001b00047c36 */ /* 0x000fe20008000000 */
[----:B------:R-:W-:Y:S01]  /*0360*/  ISETP.NE.U32.AND P2, PT, RZ, UR27, PT ;  /* 0x0000001bff007c0c */ /* 0x000fe2000bf45070 */
[----:B------:R-:W2:Y:S01]  /*0370*/  LDCU UR5, c[0x0][0x3c0] ;  /* 0x00007800ff0577ac */ /* 0x000ea20008000800 */
[----:B------:R-:W-:Y:S01]  /*0380*/  IMAD.U32 R16, RZ, RZ, UR12 ;  /* 0x0000000cff107e24 */ /* 0x000fe2000f8e00ff */
[----:B------:R-:W-:Y:S01]  /*0390*/  BSSY.RECONVERGENT B1, `(.L_x_2) ;  /* 0x000007d000017945 */ /* 0x000fe20003800200 */
[C---:B------:R-:W-:Y:S01]  /*03a0*/  ISETP.GE.U32.AND P0, PT, R4.reuse, UR6, PT ;  /* 0x0000000604007c0c */ /* 0x040fe2000bf06070 */
[----:B------:R-:W3:Y:S01]  /*03b0*/  LDCU UR7, c[0x0][0x3ac] ;  /* 0x00007580ff0777ac */ /* 0x000ee20008000800 */
[----:B------:R-:W-:Y:S01]  /*03c0*/  VIMNMX.U32 R5, PT, PT, R4, UR6, !PT ;  /* 0x0000000604057c48 */ /* 0x000fe2000ffe0000 */
[----:B------:R-:W-:Y:S01]  /*03d0*/  IMAD.MOV.U32 R18, RZ, RZ, R0 ;  /* 0x000000ffff127224 */ /* 0x000fe200078e0000 */
[----:B------:R-:W-:-:S04]  /*03e0*/  SEL R6, RZ, 0x1, P0 ;  /* 0x00000001ff067807 */ /* 0x000fc80000000000 */
[----:B------:R-:W-:Y:S01]  /*03f0*/  IADD3 R5, PT, PT, R5, -R4, -R6 ;  /* 0x8000000405057210 */ /* 0x000fe20007ffe806 */
[----:B-1----:R-:W1:Y:S02]  /*0400*/  MUFU.RCP R7, R7 ;  /* 0x0000000700077308 */ /* 0x002e640000001000 */
[----:B-1----:R-:W-:-:S06]  /*0410*/  VIADD R2, R7, 0xffffffe ;  /* 0x0ffffffe07027836 */ /* 0x002fcc0000000000 */
[----:B------:R1:W4:Y:S02]  /*0420*/  F2I.FTZ.U32.TRUNC.NTZ R3, R2 ;  /* 0x0000000200037305 */ /* 0x000324000021f000 */
[----:B-1----:R-:W-:Y:S02]  /*0430*/  HFMA2 R2, -RZ, RZ, 0, 0 ;  /* 0x00000000ff027431 */ /* 0x002fe400000001ff */
[----:B----4-:R-:W-:-:S04]  /*0440*/  IMAD.MOV R9, RZ, RZ, -R3 ;  /* 0x000000ffff097224 */ /* 0x010fc800078e0a03 */
[----:B------:R-:W-:-:S04]  /*0450*/  IMAD R9, R9, UR27, RZ ;  /* 0x0000001b09097c24 */ /* 0x000fc8000f8e02ff */
[----:B------:R-:W-:-:S04]  /*0460*/  IMAD.HI.U32 R8, R3, R9, R2 ;  /* 0x0000000903087227 */ /* 0x000fc800078e0002 */
[----:B--2---:R-:W-:Y:S02]  /*0470*/  IMAD.U32 R9, RZ, RZ, UR5 ;  /* 0x00000005ff097e24 */ /* 0x004fe4000f8e00ff */
[----:B------:R-:W-:-:S04]  /*0480*/  IMAD.HI.U32 R3, R8, R5, RZ ;  /* 0x0000000508037227 */ /* 0x000fc800078e00ff */
[----:B------:R-:W-:Y:S02]  /*0490*/  IMAD.MOV R2, RZ, RZ, -R3 ;  /* 0x000000ffff027224 */ /* 0x000fe400078e0a03 */
[----:B------:R-:W-:Y:S02]  /*04a0*/  IMAD R9, R9, UR29, RZ ;  /* 0x0000001d09097c24 */ /* 0x000fe4000f8e02ff */
[----:B------:R-:W-:-:S05]  /*04b0*/  IMAD R5, R2, UR27, R5 ;  /* 0x0000001b02057c24 */ /* 0x000fca000f8e0205 */
[----:B------:R-:W-:-:S13]  /*04c0*/  ISETP.GE.U32.AND P0, PT, R5, UR27, PT ;  /* 0x0000001b05007c0c */ /* 0x000fda000bf06070 */
[----:B------:R-:W-:Y:S02]  /*04d0*/  @P0 VIADD R5, R5, -UR27 ;  /* 0x8000001b05050c36 */ /* 0x000fe40008000000 */
[----:B------:R-:W-:-:S03]  /*04e0*/  @P0 VIADD R3, R3, 0x1 ;  /* 0x0000000103030836 */ /* 0x000fc60000000000 */
[----:B------:R-:W-:-:S13]  /*04f0*/  ISETP.GE.U32.AND P1, PT, R5, UR27, PT ;  /* 0x0000001b05007c0c */ /* 0x000fda000bf26070 */
[----:B------:R-:W-:Y:S02]  /*0500*/  @P1 IADD3 R3, PT, PT, R3, 0x1, RZ ;  /* 0x0000000103031810 */ /* 0x000fe40007ffe0ff */
[----:B------:R-:W-:-:S05]  /*0510*/  @!P2 LOP3.LUT R3, RZ, UR27, RZ, 0x33, !PT ;  /* 0x0000001bff03ac12 */ /* 0x000fca000f8e33ff */
[----:B------:R-:W-:Y:S01]  /*0520*/  IMAD.IADD R8, R6, 0x1, R3 ;  /* 0x0000000106087824 */ /* 0x000fe200078e0203 */
[----:B---3--:R-:W-:-:S04]  /*0530*/  MOV R3, UR7 ;  /* 0x0000000700037c02 */ /* 0x008fc80008000f00 */
[C---:B------:R-:W-:Y:S02]  /*0540*/  LOP3.LUT R2, R8.reuse, 0x3, RZ, 0xc0, !PT ;  /* 0x0000000308027812 */ /* 0x040fe400078ec0ff */
[----:B------:R-:W-:Y:S02]  /*0550*/  ISETP.GE.U32.AND P0, PT, R8, 0x3, PT ;  /* 0x000000030800780c */ /* 0x000fe40003f06070 */
[----:B------:R-:W-:Y:S01]  /*0560*/  ISETP.NE.AND P1, PT, R2, 0x3, PT ;  /* 0x000000030200780c */ /* 0x000fe20003f25270 */
[----:B------:R-:W-:-:S04]  /*0570*/  IMAD.U32 R2, RZ, RZ, UR20 ;  /* 0x00000014ff027e24 */ /* 0x000fc8000f8e00ff */
[----:B------:R-:W-:Y:S02]  /*0580*/  IMAD R2, R3, UR29, R2 ;  /* 0x0000001d03027c24 */ /* 0x000fe4000f8e0202 */
[----:B------:R-:W-:-:S06]  /*0590*/  IMAD R3, R16, UR4, R9 ;  /* 0x0000000410037c24 */ /* 0x000fcc000f8e0209 */
[----:B------:R-:W-:Y:S05]  /*05a0*/  @!P1 BRA `(.L_x_3) ;  /* 0x00000004006c9947 */ /* 0x000fea0003800000 */
[----:B------:R-:W-:Y:S01]  /*05b0*/  IABS R10, UR22 ;  /* 0x00000016000a7c13 */ /* 0x000fe20008000000 */
[----:B------:R-:W1:Y:S01]  /*05c0*/  S2UR UR7, SR_CgaCtaId ;  /* 0x00000000000779c3 */ /* 0x000e620000008800 */
[----:B------:R-:W-:Y:S01]  /*05d0*/  IMAD.IADD R9, R9, 0x1, R0 ;  /* 0x0000000109097824 */ /* 0x000fe200078e0200 */
[----:B------:R-:W-:Y:S01]  /*05e0*/  UMOV UR5, 0x400 ;  /* 0x0000040000057882 */ /* 0x000fe20000000000 */
[----:B------:R-:W2:Y:S01]  /*05f0*/  I2F.RP R14, R10 ;  /* 0x0000000a000e7306 */ /* 0x000ea20000209400 */
[----:B------:R-:W-:Y:S01]  /*0600*/  VIADD R8, R8, 0x1 ;  /* 0x0000000108087836 */ /* 0x000fe20000000000 */
[----:B------:R-:W-:Y:S01]  /*0610*/  MOV R18, R0 ;  /* 0x0000000000127202 */ /* 0x000fe20000000f00 */
[----:B------:R-:W-:Y:S02]  /*0620*/  IMAD R11, R16, UR4, R9 ;  /* 0x00000004100b7c24 */ /* 0x000fe4000f8e0209 */
[----:B------:R-:W3:Y:S01]  /*0630*/  LDC.64 R6, c[0x0][0x388] ;  /* 0x0000e200ff067b82 */ /* 0x000ee20000000a00 */
[----:B------:R-:W-:-:S07]  /*0640*/  LOP3.LUT R8, R8, 0x3, RZ, 0xc0, !PT ;  /* 0x0000000308087812 */ /* 0x000fce00078ec0ff */
[----:B------:R-:W4:Y:S01]  /*0650*/  LDC.64 R4, c[0x0][0x380] ;  /* 0x0000e000ff047b82 */ /* 0x000f220000000a00 */
[----:B--2---:R-:W2:Y:S01]  /*0660*/  MUFU.RCP R14, R14 ;  /* 0x0000000e000e7308 */ /* 0x004ea20000001000 */
[----:B-1----:R-:W-:Y:S01]  /*0670*/  ULEA UR5, UR7, UR5, 0x18 ;  /* 0x0000000507057291 */ /* 0x002fe2000f8ec0ff */
[----:B--2---:R-:W-:Y:S02]  /*0680*/  VIADD R12, R14, 0xffffffe ;  /* 0x0ffffffe0e0c7836 */ /* 0x004fe40000000000 */
[----:B------:R-:W-:-:S04]  /*0690*/  IMAD.MOV R14, RZ, RZ, -R8 ;  /* 0x000000ffff0e7224 */ /* 0x000fc800078e0a08 */
[----:B------:R1:W2:Y:S02]  /*06a0*/  F2I.FTZ.U32.TRUNC.NTZ R13, R12 ;  /* 0x0000000c000d7305 */ /* 0x0002a4000021f000 */
[----:B-1----:R-:W-:Y:S01]  /*06b0*/  IMAD.MOV.U32 R12, RZ, RZ, RZ ;  /* 0x000000ffff0c7224 */ /* 0x002fe200078e00ff */
[----:B--2---:R-:W-:-:S05]  /*06c0*/  IADD3 R15, PT, PT, RZ, -R13, RZ ;  /* 0x8000000dff0f7210 */ /* 0x004fca0007ffe0ff */
[----:B------:R-:W-:-:S04]  /*06d0*/  IMAD R9, R15, R10, RZ ;  /* 0x0000000a0f097224 */ /* 0x000fc800078e02ff */
[----:B------:R-:W-:Y:S01]  /*06e0*/  IMAD.HI.U32 R12, R13, R9, R12 ;  /* 0x000000090d0c7227 */ /* 0x000fe200078e000c */
[----:B---34-:R-:W-:-:S07]  /*06f0*/  LEA R13, R0, UR5, 0x3 ;  /* 0x00000005000d7c11 */ /* 0x018fce000f8e18ff */
.L_x_4:
[----:B------:R-:W-:Y:S02]  /*0700*/  IABS R8, UR22 ;  /* 0x0000001600087c13 */ /* 0x000fe40008000000 */
[----:B------:R-:W-:Y:S02]  /*0710*/  IABS R17, R18 ;  /* 0x0000001200117213 */ /* 0x000fe40000000000 */
[----:B------:R-:W-:Y:S01]  /*0720*/  IABS R15, UR8 ;  /* 0x00000008000f7c13 */ /* 0x000fe20008000000 */
[----:B------:R-:W-:Y:S01]  /*0730*/  IMAD.MOV R8, RZ, RZ, -R8 ;  /* 0x000000ffff087224 */ /* 0x000fe200078e0a08 */
[----:B------:R-:W-:Y:S01]  /*0740*/  IABS R22, UR8 ;  /* 0x0000000800167c13 */ /* 0x000fe20008000000 */
[----:B------:R-:W-:Y:S01]  /*0750*/  IMAD.HI.U32 R19, R12, R17, RZ ;  /* 0x000000110c137227 */ /* 0x000fe200078e00ff */
[----:B------:R-:W1:Y:S03]  /*0760*/  I2F.RP R16, R15 ;  /* 0x0000000f00107306 */ /* 0x000e660000209400 */
[----:B------:R-:W-:Y:S01]  /*0770*/  IMAD R9, R19, R8, R17 ;  /* 0x0000000813097224 */ /* 0x000fe200078e0211 */
[----:B------:R-:W-:Y:S01]  /*0780*/  IABS R8, UR22 ;  /* 0x0000001600087c13 */ /* 0x000fe20008000000 */
[----:B------:R-:W-:-:S03]  /*0790*/  IMAD.MOV R22, RZ, RZ, -R22 ;  /* 0x000000ffff167224 */ /* 0x000fc600078e0a16 */
[----:B------:R-:W-:Y:S01]  /*07a0*/  ISETP.GT.U32.AND P2, PT, R10, R9, PT ;  /* 0x000000090a00720c */ /* 0x000fe20003f44070 */
[----:B-1----:R-:W1:-:S12]  /*07b0*/  MUFU.RCP R16, R16 ;  /* 0x0000001000107308 */ /* 0x002e580000001000 */
[----:B------:R-:W-:Y:S01]  /*07c0*/  @!P2 IMAD.IADD R9, R9, 0x1, -R8 ;  /* 0x000000010909a824 */ /* 0x000fe200078e0a08 */
[----:B------:R-:W-:Y:S01]  /*07d0*/  LOP3.LUT R8, R18, UR22, RZ, 0x3c, !PT ;  /* 0x0000001612087c12 */ /* 0x000fe2000f8e3cff */
[----:B------:R-:W-:Y:S01]  /*07e0*/  @!P2 VIADD R19, R19, 0x1 ;  /* 0x000000011313a836 */ /* 0x000fe20000000000 */
[----:B------:R-:W-:Y:S02]  /*07f0*/  ISETP.NE.AND P2, PT, RZ, UR22, PT ;  /* 0x00000016ff007c0c */ /* 0x000fe4000bf45270 */
[----:B------:R-:W-:Y:S02]  /*0800*/  ISETP.GE.U32.AND P1, PT, R9, R10, PT ;  /* 0x0000000a0900720c */ /* 0x000fe40003f26070 */
[----:B------:R-:W-:Y:S02]  /*0810*/  ISETP.GE.AND P3, PT, R8, RZ, PT ;  /* 0x000000ff0800720c */ /* 0x000fe40003f66270 */
[----:B-1----:R-:W-:-:S04]  /*0820*/  IADD3 R8, PT, PT, R16, 0xffffffe, RZ ;  /* 0x0ffffffe10087810 */ /* 0x002fc80007ffe0ff */
[----:B------:R1:W2:Y:S05]  /*0830*/  F2I.FTZ.U32.TRUNC.NTZ R9, R8 ;  /* 0x0000000800097305 */ /* 0x0002aa000021f000 */
[----:B------:R-:W-:-:S04]  /*0840*/  @P1 VIADD R19, R19, 0x1 ;  /* 0x0000000113131836 */ /* 0x000fc80000000000 */
[----:B------:R-:W-:Y:S01]  /*0850*/  @!P3 IMAD.MOV R19, RZ, RZ, -R19 ;  /* 0x000000ffff13b224 */ /* 0x000fe200078e0a13 */
[----:B------:R-:W-:Y:S01]  /*0860*/  @!P2 LOP3.LUT R19, RZ, UR22, RZ, 0x33, !PT ;  /* 0x00000016ff13ac12 */ /* 0x000fe2000f8e33ff */
[----:B-1----:R-:W-:-:S04]  /*0870*/  IMAD.MOV.U32 R8, RZ, RZ, RZ ;  /* 0x000000ffff087224 */ /* 0x002fc800078e00ff */
[----:B------:R-:W-:Y:S01]  /*0880*/  IMAD.MOV R21, RZ, RZ, -R19 ;  /* 0x000000ffff157224 */ /* 0x000fe200078e0a13 */
[----:B------:R-:W-:Y:S02]  /*0890*/  IADD3 R19, PT, PT, R2, R19, RZ ;  /* 0x0000001302137210 */ /* 0x000fe40007ffe0ff */
[----:B--2---:R-:W-:Y:S01]  /*08a0*/  IADD3 R20, PT, PT, RZ, -R9, RZ ;  /* 0x80000009ff147210 */ /* 0x004fe20007ffe0ff */
[----:B------:R-:W-:-:S04]  /*08b0*/  IMAD R16, R21, UR22, R18 ;  /* 0x0000001615107c24 */ /* 0x000fc8000f8e0212 */
[----:B------:R-:W-:Y:S01]  /*08c0*/  IMAD R21, R20, R15, RZ ;  /* 0x0000000f14157224 */ /* 0x000fe200078e02ff */
[----:B------:R-:W-:Y:S02]  /*08d0*/  IABS R20, R16 ;  /* 0x0000001000147213 */ /* 0x000fe40000000000 */
[----:B------:R-:W-:Y:S01]  /*08e0*/  LOP3.LUT R16, R16, UR8, RZ, 0x3c, !PT ;  /* 0x0000000810107c12 */ /* 0x000fe2000f8e3cff */
[----:B------:R-:W-:Y:S01]  /*08f0*/  IMAD.HI.U32 R8, R9, R21, R8 ;  /* 0x0000001509087227 */ /* 0x000fe200078e0008 */
[----:B------:R-:W-:Y:S02]  /*0900*/  MOV R21, R20 ;  /* 0x0000001400157202 */ /* 0x000fe40000000f00 */
[----:B------:R-:W-:-:S03]  /*0910*/  ISETP.GE.AND P3, PT, R16, RZ, PT ;  /* 0x000000ff1000720c */ /* 0x000fc60003f66270 */
[----:B------:R-:W-:-:S04]  /*0920*/  IMAD.HI.U32 R9, R8, R21, RZ ;  /* 0x0000001508097227 */ /* 0x000fc800078e00ff */
[----:B------:R-:W-:-:S04]  /*0930*/  IMAD.HI.U32 R20, R8, R17, RZ ;  /* 0x0000001108147227 */ /* 0x000fc800078e00ff */
[-C--:B------:R-:W-:Y:S02]  /*0940*/  IMAD R8, R9, R22.reuse, R21 ;  /* 0x0000001609087224 */ /* 0x080fe400078e0215 */
[----:B------:R-:W-:-:S03]  /*0950*/  IMAD R20, R20, R22, R17 ;  /* 0x0000001614147224 */ /* 0x000fc600078e0211 */
[C---:B------:R-:W-:Y:S02]  /*0960*/  ISETP.GT.U32.AND P2, PT, R15.reuse, R8, PT ;  /* 0x000000080f00720c */ /* 0x040fe40003f44070 */
[----:B------:R-:W-:-:S11]  /*0970*/  ISETP.GT.U32.AND P1, PT, R15, R20, PT ;  /* 0x000000140f00720c */ /* 0x000fd60003f24070 */
[--C-:B------:R-:W-:Y:S02]  /*0980*/  @!P2 IMAD.IADD R8, R8, 0x1, -R15.reuse ;  /* 0x000000010808a824 */ /* 0x100fe400078e0a0f */
[----:B------:R-:W-:Y:S02]  /*0990*/  @!P1 IMAD.IADD R20, R20, 0x1, -R15 ;  /* 0x0000000114149824 */ /* 0x000fe400078e0a0f */
[----:B------:R-:W-:Y:S01]  /*09a0*/  @!P2 VIADD R9, R9, 0x1 ;  /* 0x000000010909a836 */ /* 0x000fe20000000000 */
[----:B------:R-:W-:Y:S02]  /*09b0*/  ISETP.GE.U32.AND P1, PT, R8, R15, PT ;  /* 0x0000000f0800720c */ /* 0x000fe40003f26070 */
[----:B------:R-:W-:Y:S02]  /*09c0*/  ISETP.GT.U32.AND P4, PT, R15, R20, PT ;  /* 0x000000140f00720c */ /* 0x000fe40003f84070 */
[----:B------:R-:W-:Y:S02]  /*09d0*/  ISETP.GE.AND P2, PT, R18, RZ, PT ;  /* 0x000000ff1200720c */ /* 0x000fe40003f46270 */
[----:B------:R-:W-:-:S07]  /*09e0*/  LOP3.LUT R8, RZ, UR8, RZ, 0x33, !PT ;  /* 0x00000008ff087c12 */ /* 0x000fce000f8e33ff */
[----:B------:R-:W-:Y:S02]  /*09f0*/  @P1 IADD3 R9, PT, PT, R9, 0x1, RZ ;  /* 0x0000000109091810 */ /* 0x000fe40007ffe0ff */
[----:B------:R-:W-:Y:S01]  /*0a00*/  @!P4 IMAD.IADD R20, R20, 0x1, -R15 ;  /* 0x000000011414c824 */ /* 0x000fe200078e0a0f */
[----:B------:R-:W-:Y:S02]  /*0a10*/  ISETP.NE.AND P1, PT, RZ, UR8, PT ;  /* 0x00000008ff007c0c */ /* 0x000fe4000bf25270 */
[----:B------:R-:W-:Y:S02]  /*0a20*/  @!P3 IMAD.MOV R9, RZ, RZ, -R9 ;  /* 0x000000ffff09b224 */ /* 0x000fe400078e0a09 */
[----:B------:R-:W-:-:S03]  /*0a30*/  @!P2 IMAD.MOV R20, RZ, RZ, -R20 ;  /* 0x000000ffff14a224 */ /* 0x000fc600078e0a14 */
[C---:B------:R-:W-:Y:S02]  /*0a40*/  SEL R9, R8.reuse, R9, !P1 ;  /* 0x0000000908097207 */ /* 0x040fe40004800000 */
[----:B------:R-:W-:-:S03]  /*0a50*/  SEL R8, R8, R20, !P1 ;  /* 0x0000001408087207 */ /* 0x000fc60004800000 */
[----:B------:R-:W-:Y:S02]  /*0a60*/  VIADD R16, R9, UR15 ;  /* 0x0000000f09107c36 */ /* 0x000fe40008000000 */
[----:B------:R-:W-:Y:S02]  /*0a70*/  VIADD R8, R8, UR16 ;  /* 0x0000001008087c36 */ /* 0x000fe40008000000 */
[----:B------:R-:W-:-:S04]  /*0a80*/  IMAD R19, R19, UR23, R16 ;  /* 0x0000001713137c24 */ /* 0x000fc8000f8e0210 */
[----:B------:R-:W-:-:S04]  /*0a90*/  IMAD R9, R19, UR24, R8 ;  /* 0x0000001813097c24 */ /* 0x000fc8000f8e0208 */
[----:B------:R-:W-:-:S06]  /*0aa0*/  IMAD.WIDE R8, R9, 0x8, R4 ;  /* 0x0000000809087825 */ /* 0x000fcc00078e0204 */
[----:B------:R-:W2:Y:S01]  /*0ab0*/  LDG.E.64 R8, desc[UR18][R8.64] ;  /* 0x0000001208087981 */ /* 0x000ea2000c1e1b00 */
[----:B------:R-:W-:Y:S01]  /*0ac0*/  IMAD.WIDE R16, R11, 0x8, R6 ;  /* 0x000000080b107825 */ /* 0x000fe200078e0206 */
[----:B------:R-:W-:-:S03]  /*0ad0*/  MOV R20, UR27 ;  /* 0x0000001b00147c02 */ /* 0x000fc60008000f00 */
[----:B------:R-:W-:Y:S02]  /*0ae0*/  VIADD R14, R14, 0x1 ;  /* 0x000000010e0e7836 */ /* 0x000fe40000000000 */
[----:B------:R-:W-:Y:S02]  /*0af0*/  VIADD R11, R11, UR27 ;  /* 0x0000001b0b0b7c36 */ /* 0x000fe40008000000 */
[----:B------:R-:W-:Y:S01]  /*0b00*/  VIADD R18, R18, UR27 ;  /* 0x0000001b12127c36 */ /* 0x000fe20008000000 */
[----:B------:R-:W-:Y:S01]  /*0b10*/  ISETP.NE.AND P1, PT, R14, RZ, PT ;  /* 0x000000ff0e00720c */ /* 0x000fe20003f25270 */
[----:B--2---:R-:W-:Y:S04]  /*0b20*/  STG.E.64 desc[UR18][R16.64], R8 ;  /* 0x0000000810007986 */ /* 0x004fe8000c101b12 */
[----:B------:R1:W-:Y:S02]  /*0b30*/  STS.64 [R13], R8 ;  /* 0x000000080d007388 */ /* 0x0003e40000000a00 */
[----:B-1----:R-:W-:-:S06]  /*0b40*/  IMAD R13, R20, 0x8, R13 ;  /* 0x00000008140d7824 */ /* 0x002fcc00078e020d */
[----:B------:R-:W-:Y:S05]  /*0b50*/  @P1 BRA `(.L_x_4) ;  /* 0xfffffff800e81947 */ /* 0x000fea000383ffff */
.L_x_3:
[----:B0-----:R-:W-:Y:S05]  /*0b60*/  BSYNC.RECONVERGENT B1 ;  /* 0x0000000000017941 */ /* 0x001fea0003800200 */
.L_x_2:
[----:B------:R-:W-:Y:S05]  /*0b70*/  @!P0 BRA `(.L_x_1) ;  /* 0x0000000c00b88947 */ /* 0x000fea0003800000 */
[----:B------:R-:W-:Y:S01]  /*0b80*/  IABS R4, UR22 ;  /* 0x0000001600047c13 */ /* 0x000fe20008000000 */
[----:B------:R-:W0:Y:S01]  /*0b90*/  S2R R6, SR_CgaCtaId ;  /* 0x0000000000067919 */ /* 0x000e220000008800 */
[----:B------:R-:W-:Y:S01]  /*0ba0*/  MOV R5, 0x400 ;  /* 0x0000040000057802 */ /* 0x000fe20000000f00 */
[----:B------:R-:W-:Y:S01]  /*0bb0*/  IMAD.U32 R10, RZ, RZ, UR27 ;  /* 0x0000001bff0a7e24 */ /* 0x000fe2000f8e00ff */
[----:B------:R-:W1:Y:S08]  /*0bc0*/  I2F.RP R7, R4 ;  /* 0x0000000400077306 */ /* 0x000e700000209400 */
[----:B-1----:R-:W1:Y:S01]  /*0bd0*/  MUFU.RCP R7, R7 ;  /* 0x0000000700077308 */ /* 0x002e620000001000 */
[----:B0-----:R-:W-:Y:S01]  /*0be0*/  LEA R5, R6, R5, 0x18 ;  /* 0x0000000506057211 */ /* 0x001fe200078ec0ff */
[----:B------:R-:W-:Y:S01]  /*0bf0*/  IMAD.SHL.U32 R6, R10, 0x8, RZ ;  /* 0x000000080a067824 */ /* 0x000fe200078e00ff */
[----:B-1----:R-:W-:-:S05]  /*0c00*/  IADD3 R8, PT, PT, R7, 0xffffffe, RZ ;  /* 0x0ffffffe07087810 */ /* 0x002fca0007ffe0ff */
[----:B------:R0:W1:Y:S02]  /*0c10*/  F2I.FTZ.U32.TRUNC.NTZ R9, R8 ;  /* 0x0000000800097305 */ /* 0x000064000021f000 */
[----:B0-----:R-:W-:Y:S02]  /*0c20*/  HFMA2 R8, -RZ, RZ, 0, 0 ;  /* 0x00000000ff087431 */ /* 0x001fe400000001ff */
[----:B-1----:R-:W-:-:S04]  /*0c30*/  IMAD.MOV R11, RZ, RZ, -R9 ;  /* 0x000000ffff0b7224 */ /* 0x002fc800078e0a09 */
[----:B------:R-:W-:-:S04]  /*0c40*/  IMAD R11, R11, R4, RZ ;  /* 0x000000040b0b7224 */ /* 0x000fc800078e02ff */
[----:B------:R-:W-:-:S07]  /*0c50*/  IMAD.HI.U32 R7, R9, R11, R8 ;  /* 0x0000000b09077227 */ /* 0x000fce00078e0008 */
.L_x_5:
[----:B-1----:R-:W-:Y:S02]  /*0c60*/  IABS R9, R18 ;  /* 0x0000001200097213 */ /* 0x002fe40000000000 */
[----:B------:R-:W-:Y:S02]  /*0c70*/  IABS R8, UR22 ;  /* 0x0000001600087c13 */ /* 0x000fe40008000000 */
[----:B------:R-:W-:Y:S01]  /*0c80*/  IABS R24, UR8 ;  /* 0x0000000800187c13 */ /* 0x000fe20008000000 */
[----:B------:R-:W-:Y:S01]  /*0c90*/  IMAD.HI.U32 R7, R7, R9, RZ ;  /* 0x0000000907077227 */ /* 0x000fe200078e00ff */
[----:B------:R-:W-:Y:S02]  /*0ca0*/  IABS R11, UR22 ;  /* 0x00000016000b7c13 */ /* 0x000fe40008000000 */
[----:B------:R-:W0:Y:S01]  /*0cb0*/  I2F.RP R10, R24 ;  /* 0x00000018000a7306 */ /* 0x000e220000209400 */
[----:B------:R-:W-:Y:S01]  /*0cc0*/  IMAD.MOV R8, RZ, RZ, -R8 ;  /* 0x000000ffff087224 */ /* 0x000fe200078e0a08 */
[----:B------:R-:W-:-:S02]  /*0cd0*/  LOP3.LUT R25, RZ, UR22, RZ, 0x33, !PT ;  /* 0x00000016ff197c12 */ /* 0x000fc4000f8e33ff */
[----:B------:R-:W-:Y:S01]  /*0ce0*/  LOP3.LUT R22, RZ, UR8, RZ, 0x33, !PT ;  /* 0x00000008ff167c12 */ /* 0x000fe2000f8e33ff */
[----:B------:R-:W-:-:S05]  /*0cf0*/  IMAD R13, R7, R8, R9 ;  /* 0x00000008070d7224 */ /* 0x000fca00078e0209 */
[----:B------:R-:W-:Y:S01]  /*0d00*/  ISETP.GT.U32.AND P1, PT, R4, R13, PT ;  /* 0x0000000d0400720c */ /* 0x000fe20003f24070 */
[----:B0-----:R-:W0:-:S12]  /*0d10*/  MUFU.RCP R10, R10 ;  /* 0x0000000a000a7308 */ /* 0x001e180000001000 */
[----:B------:R-:W-:Y:S01]  /*0d20*/  @!P1 IMAD.IADD R13, R13, 0x1, -R11 ;  /* 0x000000010d0d9824 */ /* 0x000fe200078e0a0b */
[----:B------:R-:W-:-:S04]  /*0d30*/  @!P1 IADD3 R7, PT, PT, R7, 0x1, RZ ;  /* 0x0000000107079810 */ /* 0x000fc80007ffe0ff */
[----:B------:R-:W-:Y:S02]  /*0d40*/  ISETP.GE.U32.AND P0, PT, R13, R4, PT ;  /* 0x000000040d00720c */ /* 0x000fe40003f06070 */
[----:B------:R-:W-:Y:S01]  /*0d50*/  LOP3.LUT R4, R18, UR22, RZ, 0x3c, !PT ;  /* 0x0000001612047c12 */ /* 0x000fe2000f8e3cff */
[----:B0-----:R-:W-:Y:S01]  /*0d60*/  VIADD R12, R10, 0xffffffe ;  /* 0x0ffffffe0a0c7836 */ /* 0x001fe20000000000 */
[----:B------:R-:W-:Y:S02]  /*0d70*/  IABS R10, UR8 ;  /* 0x00000008000a7c13 */ /* 0x000fe40008000000 */
[----:B------:R-:W-:Y:S01]  /*0d80*/  ISETP.GE.AND P2, PT, R4, RZ, PT ;  /* 0x000000ff0400720c */ /* 0x000fe20003f46270 */
[----:B------:R0:W1:Y:S02]  /*0d90*/  F2I.FTZ.U32.TRUNC.NTZ R13, R12 ;  /* 0x0000000c000d7305 */ /* 0x000064000021f000 */
[----:B------:R-:W-:-:S04]  /*0da0*/  IMAD.MOV R10, RZ, RZ, -R10 ;  /* 0x000000ffff0a7224 */ /* 0x000fc800078e0a0a */
[----:B------:R-:W-:Y:S01]  /*0db0*/  @P0 VIADD R7, R7, 0x1 ;  /* 0x0000000107070836 */ /* 0x000fe20000000000 */
[----:B------:R-:W-:Y:S01]  /*0dc0*/  ISETP.NE.AND P0, PT, RZ, UR22, PT ;  /* 0x00000016ff007c0c */ /* 0x000fe2000bf05270 */
[----:B0-----:R-:W-:-:S04]  /*0dd0*/  IMAD.MOV.U32 R12, RZ, RZ, RZ ;  /* 0x000000ffff0c7224 */ /* 0x001fc800078e00ff */
[----:B------:R-:W-:Y:S02]  /*0de0*/  @!P2 IMAD.MOV R7, RZ, RZ, -R7 ;  /* 0x000000ffff07a224 */ /* 0x000fe400078e0a07 */
[----:B-1----:R-:W-:-:S03]  /*0df0*/  IMAD.MOV R23, RZ, RZ, -R13 ;  /* 0x000000ffff177224 */ /* 0x002fc600078e0a0d */
[----:B------:R-:W-:Y:S01]  /*0e00*/  SEL R7, R25, R7, !P0 ;  /* 0x0000000719077207 */ /* 0x000fe20004000000 */
[----:B------:R-:W-:-:S03]  /*0e10*/  IMAD R23, R23, R24, RZ ;  /* 0x0000001817177224 */ /* 0x000fc600078e02ff */
[----:B------:R-:W-:Y:S01]  /*0e20*/  IADD3 R15, PT, PT, -R7, RZ, RZ ;  /* 0x000000ff070f7210 */ /* 0x000fe20007ffe1ff */
[----:B------:R-:W-:Y:S02]  /*0e30*/  IMAD.IADD R7, R2, 0x1, R7 ;  /* 0x0000000102077824 */ /* 0x000fe400078e0207 */
[----:B------:R-:W-:-:S04]  /*0e40*/  IMAD.HI.U32 R23, R13, R23, R12 ;  /* 0x000000170d177227 */ /* 0x000fc800078e000c */
[----:B------:R-:W-:Y:S02]  /*0e50*/  IMAD R4, R15, UR22, R18 ;  /* 0x000000160f047c24 */ /* 0x000fe4000f8e0212 */
[----:B------:R-:W-:-:S03]  /*0e60*/  IMAD.HI.U32 R12, R23, R9, RZ ;  /* 0x00000009170c7227 */ /* 0x000fc600078e00ff */
[----:B------:R-:W-:Y:S01]  /*0e70*/  IABS R14, R4 ;  /* 0x00000004000e7213 */ /* 0x000fe20000000000 */
[----:B------:R-:W-:Y:S01]  /*0e80*/  IMAD R9, R12, R10, R9 ;  /* 0x0000000a0c097224 */ /* 0x000fe200078e0209 */
[----:B------:R-:W-:-:S03]  /*0e90*/  LOP3.LUT R4, R4, UR8, RZ, 0x3c, !PT ;  /* 0x0000000804047c12 */ /* 0x000fc6000f8e3cff */
[----:B------:R-:W-:Y:S01]  /*0ea0*/  IMAD.HI.U32 R13, R23, R14, RZ ;  /* 0x0000000e170d7227 */ /* 0x000fe200078e00ff */
[----:B------:R-:W-:Y:S02]  /*0eb0*/  ISETP.GT.U32.AND P1, PT, R24, R9, PT ;  /* 0x000000091800720c */ /* 0x000fe40003f24070 */
[----:B------:R-:W-:Y:S01]  /*0ec0*/  ISETP.GE.AND P3, PT, R4, RZ, PT ;  /* 0x000000ff0400720c */ /* 0x000fe20003f66270 */
[----:B------:R-:W-:-:S05]  /*0ed0*/  IMAD R15, R13, R10, R14 ;  /* 0x0000000a0d0f7224 */ /* 0x000fca00078e020e */
[----:B------:R-:W-:-:S05]  /*0ee0*/  ISETP.GT.U32.AND P2, PT, R24, R15, PT ;  /* 0x0000000f1800720c */ /* 0x000fca0003f44070 */
[----:B------:R-:W-:-:S04]  /*0ef0*/  @!P1 IADD3 R9, PT, PT, R9, -R24, RZ ;  /* 0x8000001809099210 */ /* 0x000fc80007ffe0ff */
[----:B------:R-:W-:-:S04]  /*0f00*/  ISETP.GT.U32.AND P4, PT, R24, R9, PT ;  /* 0x000000091800720c */ /* 0x000fc80003f84070 */
[--C-:B------:R-:W-:Y:S02]  /*0f10*/  @!P2 IMAD.IADD R15, R15, 0x1, -R24.reuse ;  /* 0x000000010f0fa824 */ /* 0x100fe400078e0a18 */
[----:B------:R-:W-:Y:S01]  /*0f20*/  @!P2 VIADD R13, R13, 0x1 ;  /* 0x000000010d0da836 */ /* 0x000fe20000000000 */
[----:B------:R-:W-:Y:S02]  /*0f30*/  ISETP.GE.AND P2, PT, R18, RZ, PT ;  /* 0x000000ff1200720c */ /* 0x000fe40003f46270 */
[----:B------:R-:W-:Y:S02]  /*0f40*/  ISETP.GE.U32.AND P1, PT, R15, R24, PT ;  /* 0x000000180f00720c */ /* 0x000fe40003f26070 */
[----:B------:R-:W0:Y:S02]  /*0f50*/  LDC.64 R14, c[0x0][0x380] ;  /* 0x0000e000ff0e7b82 */ /* 0x000e240000000a00 */
[----:B------:R-:W-:-:S07]  /*0f60*/  @!P4 IMAD.IADD R9, R9, 0x1, -R24 ;  /* 0x000000010909c824 */ /* 0x000fce00078e0a18 */
[----:B------:R-:W-:Y:S02]  /*0f70*/  @!P2 IMAD.MOV R9, RZ, RZ, -R9 ;  /* 0x000000ffff09a224 */ /* 0x000fe400078e0a09 */
[----:B------:R-:W-:Y:S01]  /*0f80*/  @P1 VIADD R13, R13, 0x1 ;  /* 0x000000010d0d1836 */ /* 0x000fe20000000000 */
[----:B------:R-:W-:-:S04]  /*0f90*/  ISETP.NE.AND P1, PT, RZ, UR8, PT ;  /* 0x00000008ff007c0c */ /* 0x000fc8000bf25270 */
[----:B------:R-:W-:Y:S02]  /*0fa0*/  @!P3 IADD3 R13, PT, PT, -R13, RZ, RZ ;  /* 0x000000ff0d0db210 */ /* 0x000fe40007ffe1ff */
[C---:B------:R-:W-:Y:S02]  /*0fb0*/  SEL R9, R22.reuse, R9, !P1 ;  /* 0x0000000916097207 */ /* 0x040fe40004800000 */
[----:B------:R-:W-:Y:S02]  /*0fc0*/  SEL R13, R22, R13, !P1 ;  /* 0x0000000d160d7207 */ /* 0x000fe40004800000 */
[----:B------:R-:W-:-:S03]  /*0fd0*/  IADD3 R9, PT, PT, R9, UR16, RZ ;  /* 0x0000001009097c10 */ /* 0x000fc6000fffe0ff */
[----:B------:R-:W-:-:S04]  /*0fe0*/  VIADD R4, R13, UR15 ;  /* 0x0000000f0d047c36 */ /* 0x000fc80008000000 */
[----:B------:R-:W-:-:S04]  /*0ff0*/  IMAD R4, R7, UR25, R4 ;  /* 0x0000001907047c24 */ /* 0x000fc8000f8e0204 */
[----:B------:R-:W-:-:S04]  /*1000*/  IMAD R9, R4, UR26, R9 ;  /* 0x0000001a04097c24 */ /* 0x000fc8000f8e0209 */
[----:B0-----:R-:W-:-:S06]  /*1010*/  IMAD.WIDE R12, R9, 0x8, R14 ;  /* 0x00000008090c7825 */ /* 0x001fcc00078e020e */
[----:B------:R-:W2:Y:S01]  /*1020*/  LDG.E.64 R12, desc[UR18][R12.64] ;  /* 0x000000120c0c7981 */ /* 0x000ea2000c1e1b00 */
[----:B------:R-:W0:Y:S01]  /*1030*/  I2F.RP R4, R11 ;  /* 0x0000000b00047306 */ /* 0x000e220000209400 */
[----:B------:R-:W-:-:S05]  /*1040*/  VIADD R26, R18, UR27 ;  /* 0x0000001b121a7c36 */ /* 0x000fca0008000000 */
[----:B------:R-:W-:Y:S02]  /*1050*/  IABS R9, R26 ;  /* 0x0000001a00097213 */ /* 0x000fe40000000000 */
[----:B0-----:R-:W0:Y:S02]  /*1060*/  MUFU.RCP R4, R4 ;  /* 0x0000000400047308 */ /* 0x001e240000001000 */
[----:B0-----:R-:W-:Y:S02]  /*1070*/  VIADD R19, R4, 0xffffffe ;  /* 0x0ffffffe04137836 */ /* 0x001fe40000000000 */
[----:B------:R-:W-:-:S04]  /*1080*/  IMAD.MOV.U32 R4, RZ, RZ, R11 ;  /* 0x000000ffff047224 */ /* 0x000fc800078e000b */
[----:B------:R-:W0:Y:S02]  /*1090*/  F2I.FTZ.U32.TRUNC.NTZ R17, R19 ;  /* 0x0000001300117305 */ /* 0x000e24000021f000 */
[----:B0-----:R-:W-:-:S04]  /*10a0*/  IMAD.MOV R16, RZ, RZ, -R17 ;  /* 0x000000ffff107224 */ /* 0x001fc800078e0a11 */
[----:B------:R-:W-:Y:S01]  /*10b0*/  IMAD R7, R16, R11, RZ ;  /* 0x0000000b10077224 */ /* 0x000fe200078e02ff */
[----:B------:R-:W-:-:S05]  /*10c0*/  MOV R16, RZ ;  /* 0x000000ff00107202 */ /* 0x000fca0000000f00 */
[----:B------:R-:W-:-:S04]  /*10d0*/  IMAD.HI.U32 R7, R17, R7, R16 ;  /* 0x0000000711077227 */ /* 0x000fc800078e0010 */
[----:B------:R-:W-:-:S04]  /*10e0*/  IMAD.MOV.U32 R16, RZ, RZ, R9 ;  /* 0x000000ffff107224 */ /* 0x000fc800078e0009 */
[----:B------:R-:W-:-:S04]  /*10f0*/  IMAD.HI.U32 R9, R7, R16, RZ ;  /* 0x0000001007097227 */ /* 0x000fc800078e00ff */
[----:B------:R-:W-:Y:S02]  /*1100*/  IMAD R17, R9, R8, R16 ;  /* 0x0000000809117224 */ /* 0x000fe400078e0210 */
[----:B------:R-:W-:-:S03]  /*1110*/  IMAD.HI.U32 R27, R23, R16, RZ ;  /* 0x00000010171b7227 */ /* 0x000fc600078e00ff */
[----:B------:R-:W-:Y:S01]  /*1120*/  ISETP.GT.U32.AND P3, PT, R4, R17, PT ;  /* 0x000000110400720c */ /* 0x000fe20003f64070 */
[----:B------:R-:W-:-:S12]  /*1130*/  IMAD R27, R27, R10, R16 ;  /* 0x0000000a1b1b7224 */ /* 0x000fd800078e0210 */
[----:B------:R-:W-:Y:S01]  /*1140*/  @!P3 IMAD.IADD R17, R17, 0x1, -R11 ;  /* 0x000000011111b824 */ /* 0x000fe200078e0a0b */
[----:B------:R-:W-:-:S04]  /*1150*/  @!P3 IADD3 R9, PT, PT, R9, 0x1, RZ ;  /* 0x000000010909b810 */ /* 0x000fc80007ffe0ff */
[----:B------:R-:W-:Y:S02]  /*1160*/  ISETP.GE.U32.AND P2, PT, R17, R4, PT ;  /* 0x000000041100720c */ /* 0x000fe40003f46070 */
[----:B------:R-:W-:-:S04]  /*1170*/  LOP3.LUT R17, R26, UR22, RZ, 0x3c, !PT ;  /* 0x000000161a117c12 */ /* 0x000fc8000f8e3cff */
[----:B------:R-:W-:-:S07]  /*1180*/  ISETP.GE.AND P4, PT, R17, RZ, PT ;  /* 0x000000ff1100720c */ /* 0x000fce0003f86270 */
[----:B------:R-:W-:-:S06]  /*1190*/  @P2 VIADD R9, R9, 0x1 ;  /* 0x0000000109092836 */ /* 0x000fcc0000000000 */
[----:B------:R-:W-:Y:S01]  /*11a0*/  @!P4 IMAD.MOV R9, RZ, RZ, -R9 ;  /* 0x000000ffff09c224 */ /* 0x000fe200078e0a09 */
[----:B------:R-:W-:-:S04]  /*11b0*/  ISETP.GT.U32.AND P4, PT, R24, R27, PT ;  /* 0x0000001b1800720c */ /* 0x000fc80003f84070 */
[----:B------:R-:W-:-:S05]  /*11c0*/  SEL R9, R25, R9, !P0 ;  /* 0x0000000919097207 */ /* 0x000fca0004000000 */
[--C-:B------:R-:W-:Y:S02]  /*11d0*/  IMAD.MOV R17, RZ, RZ, -R9.reuse ;  /* 0x000000ffff117224 */ /* 0x100fe400078e0a09 */
[----:B------:R-:W-:Y:S02]  /*11e0*/  IMAD.IADD R9, R2, 0x1, R9 ;  /* 0x0000000102097824 */ /* 0x000fe400078e0209 */
[----:B------:R-:W-:Y:S02]  /*11f0*/  IMAD R17, R17, UR22, R26 ;  /* 0x0000001611117c24 */ /* 0x000fe4000f8e021a */
[----:B------:R-:W-:-:S03]  /*1200*/  @!P4 IMAD.IADD R27, R27, 0x1, -R24 ;  /* 0x000000011b1bc824 */ /* 0x000fc600078e0a18 */
[----:B------:R-:W-:Y:S02]  /*1210*/  IABS R20, R17 ;  /* 0x0000001100147213 */ /* 0x000fe40000000000 */
[----:B------:R-:W-:Y:S02]  /*1220*/  LOP3.LUT R17, R17, UR8, RZ, 0x3c, !PT ;  /* 0x0000000811117c12 */ /* 0x000fe4000f8e3cff */
[----:B------:R-:W-:Y:S01]  /*1230*/  ISETP.GT.U32.AND P5, PT, R24, R27, PT ;  /* 0x0000001b1800720c */ /* 0x000fe20003fa4070 */
[----:B------:R-:W-:Y:S01]  /*1240*/  IMAD.HI.U32 R19, R23, R20, RZ ;  /* 0x0000001417137227 */ /* 0x000fe200078e00ff */
[----:B------:R-:W-:-:S03]  /*1250*/  ISETP.GE.AND P4, PT, R17, RZ, PT ;  /* 0x000000ff1100720c */ /* 0x000fc60003f86270 */
[----:B------:R-:W-:-:S05]  /*1260*/  IMAD R21, R19, R10, R20 ;  /* 0x0000000a13157224 */ /* 0x000fca00078e0214 */
[----:B------:R-:W-:-:S03]  /*1270*/  ISETP.GT.U32.AND P3, PT, R24, R21, PT ;  /* 0x000000151800720c */ /* 0x000fc60003f64070 */
[----:B------:R-:W-:-:S10]  /*1280*/  @!P5 IADD3 R27, PT, PT, R27, -R24, RZ ;  /* 0x800000181b1bd210 */ /* 0x000fd40007ffe0ff */
[----:B------:R-:W-:Y:S01]  /*1290*/  @!P3 IADD3 R21, PT, PT, R21, -R24, RZ ;  /* 0x800000181515b210 */ /* 0x000fe20007ffe0ff */
[----:B------:R-:W-:-:S03]  /*12a0*/  @!P3 VIADD R19, R19, 0x1 ;  /* 0x000000011313b836 */ /* 0x000fc60000000000 */
[----:B------:R-:W-:Y:S02]  /*12b0*/  ISETP.GE.U32.AND P2, PT, R21, R24, PT ;  /* 0x000000181500720c */ /* 0x000fe40003f46070 */
[----:B------:R-:W0:Y:S11]  /*12c0*/  LDC.64 R20, c[0x0][0x388] ;  /* 0x0000e200ff147b82 */ /* 0x000e360000000a00 */
[----:B------:R-:W-:Y:S01]  /*12d0*/  @P2 VIADD R19, R19, 0x1 ;  /* 0x0000000113132836 */ /* 0x000fe20000000000 */
[----:B------:R-:W-:-:S03]  /*12e0*/  ISETP.GE.AND P2, PT, R26, RZ, PT ;  /* 0x000000ff1a00720c */ /* 0x000fc60003f46270 */
[----:B------:R-:W-:-:S05]  /*12f0*/  @!P4 IMAD.MOV R19, RZ, RZ, -R19 ;  /* 0x000000ffff13c224 */ /* 0x000fca00078e0a13 */
[----:B------:R-:W-:-:S04]  /*1300*/  SEL R19, R22, R19, !P1 ;  /* 0x0000001316137207 */ /* 0x000fc80004800000 */
[----:B------:R-:W-:Y:S01]  /*1310*/  IADD3 R16, PT, PT, R19, UR15, RZ ;  /* 0x0000000f13107c10 */ /* 0x000fe2000fffe0ff */
[----:B------:R-:W-:-:S04]  /*1320*/  @!P2 IMAD.MOV R27, RZ, RZ, -R27 ;  /* 0x000000ffff1ba224 */ /* 0x000fc800078e0a1b */
[----:B------:R-:W-:Y:S01]  /*1330*/  IMAD R16, R9, UR25, R16 ;  /* 0x0000001909107c24 */ /* 0x000fe2000f8e0210 */
[----:B------:R-:W-:Y:S01]  /*1340*/  SEL R27, R22, R27, !P1 ;  /* 0x0000001b161b7207 */ /* 0x000fe20004800000 */
[----:B------:R-:W-:-:S04]  /*1350*/  IMAD.IADD R9, R3, 0x1, R18 ;  /* 0x0000000103097824 */ /* 0x000fc800078e0212 */
[----:B------:R-:W-:Y:S02]  /*1360*/  VIADD R27, R27, UR16 ;  /* 0x000000101b1b7c36 */ /* 0x000fe40008000000 */
[----:B0-----:R-:W-:-:S04]  /*1370*/  IMAD.WIDE R20, R9, 0x8, R20 ;  /* 0x0000000809147825 */ /* 0x001fc800078e0214 */
[----:B------:R-:W-:-:S04]  /*1380*/  IMAD R17, R16, UR26, R27 ;  /* 0x0000001a10117c24 */ /* 0x000fc8000f8e021b */
[----:B------:R-:W-:Y:S01]  /*1390*/  IMAD.WIDE R16, R17, 0x8, R14 ;  /* 0x0000000811107825 */ /* 0x000fe200078e020e */
[----:B--2---:R0:W-:Y:S05]  /*13a0*/  STG.E.64 desc[UR18][R20.64], R12 ;  /* 0x0000000c14007986 */ /* 0x0041ea000c101b12 */
[----:B------:R-:W2:Y:S01]  /*13b0*/  LDG.E.64 R16, desc[UR18][R16.64] ;  /* 0x0000001210107981 */ /* 0x000ea2000c1e1b00 */
[----:B------:R-:W-:Y:S01]  /*13c0*/  VIADD R26, R26, UR27 ;  /* 0x0000001b1a1a7c36 */ /* 0x000fe20008000000 */
[----:B------:R-:W-:Y:S02]  /*13d0*/  LEA R9, R18, R5, 0x3 ;  /* 0x0000000512097211 */ /* 0x000fe400078e18ff */
[----:B------:R-:W-:-:S02]  /*13e0*/  IADD3 R18, P2, PT, R6, R20, RZ ;  /* 0x0000001406127210 */ /* 0x000fc40007f5e0ff */
[----:B------:R-:W-:Y:S01]  /*13f0*/  IABS R27, R26 ;  /* 0x0000001a001b7213 */ /* 0x000fe20000000000 */
[----:B------:R1:W-:Y:S02]  /*1400*/  STS.64 [R9], R12 ;  /* 0x0000000c09007388 */ /* 0x0003e40000000a00 */
[----:B------:R-:W-:Y:S01]  /*1410*/  IMAD.X R19, RZ, RZ, R21, P2 ;  /* 0x000000ffff137224 */ /* 0x000fe200010e0615 */
[----:B0-----:R-:W-:Y:S01]  /*1420*/  LOP3.LUT R20, R26, UR22, RZ, 0x3c, !PT ;  /* 0x000000161a147c12 */ /* 0x001fe2000f8e3cff */
[----:B------:R-:W-:-:S03]  /*1430*/  IMAD.HI.U32 R28, R7, R27, RZ ;  /* 0x0000001b071c7227 */ /* 0x000fc600078e00ff */
[----:B------:R-:W-:Y:S01]  /*1440*/  ISETP.GE.AND P4, PT, R20, RZ, PT ;  /* 0x000000ff1400720c */ /* 0x000fe20003f86270 */
[----:B------:R-:W-:-:S05]  /*1450*/  IMAD R21, R28, R8, R27 ;  /* 0x000000081c157224 */ /* 0x000fca00078e021b */
[----:B------:R-:W-:-:S13]  /*1460*/  ISETP.GT.U32.AND P3, PT, R4, R21, PT ;  /* 0x000000150400720c */ /* 0x000fda0003f64070 */
[----:B------:R-:W-:Y:S01]  /*1470*/  @!P3 IMAD.IADD R21, R21, 0x1, -R11 ;  /* 0x000000011515b824 */ /* 0x000fe200078e0a0b */
[----:B------:R-:W-:-:S04]  /*1480*/  @!P3 IADD3 R28, PT, PT, R28, 0x1, RZ ;  /* 0x000000011c1cb810 */ /* 0x000fc80007ffe0ff */
[----:B------:R-:W-:-:S13]  /*1490*/  ISETP.GE.U32.AND P2, PT, R21, R4, PT ;  /* 0x000000041500720c */ /* 0x000fda0003f46070 */
[----:B------:R-:W-:-:S04]  /*14a0*/  @P2 VIADD R28, R28, 0x1 ;  /* 0x000000011c1c2836 */ /* 0x000fc80000000000 */
[----:B------:R-:W-:-:S05]  /*14b0*/  @!P4 IMAD.MOV R28, RZ, RZ, -R28 ;  /* 0x000000ffff1cc224 */ /* 0x000fca00078e0a1c */
[----:B-1----:R-:W-:-:S04]  /*14c0*/  SEL R13, R25, R28, !P0 ;  /* 0x0000001c190d7207 */ /* 0x002fc80004000000 */
[----:B------:R-:W-:Y:S01]  /*14d0*/  IADD3 R21, PT, PT, -R13, RZ, RZ ;  /* 0x000000ff0d157210 */ /* 0x000fe20007ffe1ff */
[----:B------:R-:W-:-:S04]  /*14e0*/  IMAD.IADD R13, R2, 0x1, R13 ;  /* 0x00000001020d7824 */ /* 0x000fc800078e020d */
[----:B------:R-:W-:-:S05]  /*14f0*/  IMAD R12, R21, UR22, R26 ;  /* 0x00000016150c7c24 */ /* 0x000fca000f8e021a */
[----:B------:R-:W-:Y:S02]  /*1500*/  IABS R20, R12 ;  /* 0x0000000c00147213 */ /* 0x000fe40000000000 */
[----:B------:R-:W-:-:S03]  /*1510*/  LOP3.LUT R12, R12, UR8, RZ, 0x3c, !PT ;  /* 0x000000080c0c7c12 */ /* 0x000fc6000f8e3cff */
[----:B------:R-:W-:Y:S01]  /*1520*/  IMAD.HI.U32 R21, R23, R20, RZ ;  /* 0x0000001417157227 */ /* 0x000fe200078e00ff */
[----:B------:R-:W-:-:S03]  /*1530*/  ISETP.GE.AND P2, PT, R12, RZ, PT ;  /* 0x000000ff0c00720c */ /* 0x000fc60003f46270 */
[----:B------:R-:W-:Y:S02]  /*1540*/  IMAD R29, R21, R10, R20 ;  /* 0x0000000a151d7224 */ /* 0x000fe400078e0214 */
[----:B------:R-:W-:-:S03]  /*1550*/  IMAD.HI.U32 R12, R23, R27, RZ ;  /* 0x0000001b170c7227 */ /* 0x000fc600078e00ff */
[----:B------:R-:W-:Y:S01]  /*1560*/  ISETP.GT.U32.AND P4, PT, R24, R29, PT ;  /* 0x0000001d1800720c */ /* 0x000fe20003f84070 */
[----:B------:R-:W-:-:S05]  /*1570*/  IMAD R27, R12, R10, R27 ;  /* 0x0000000a0c1b7224 */ /* 0x000fca00078e021b */
[----:B------:R-:W-:-:S07]  /*1580*/  ISETP.GT.U32.AND P5, PT, R24, R27, PT ;  /* 0x0000001b1800720c */ /* 0x000fce0003fa4070 */
[----:B------:R-:W-:Y:S01]  /*1590*/  @!P4 IMAD.IADD R29, R29, 0x1, -R24 ;  /* 0x000000011d1dc824 */ /* 0x000fe200078e0a18 */
[----:B------:R-:W-:-:S04]  /*15a0*/  @!P4 IADD3 R21, PT, PT, R21, 0x1, RZ ;  /* 0x000000011515c810 */ /* 0x000fc80007ffe0ff */
[----:B------:R-:W-:Y:S01]  /*15b0*/  ISETP.GE.U32.AND P3, PT, R29, R24, PT ;  /* 0x000000181d00720c */ /* 0x000fe20003f66070 */
[----:B------:R-:W-:-:S05]  /*15c0*/  @!P5 IMAD.IADD R27, R27, 0x1, -R24 ;  /* 0x000000011b1bd824 */ /* 0x000fca00078e0a18 */
[----:B------:R-:W-:-:S07]  /*15d0*/  ISETP.GT.U32.AND P5, PT, R24, R27, PT ;  /* 0x0000001b1800720c */ /* 0x000fce0003fa4070 */
[----:B------:R-:W-:Y:S01]  /*15e0*/  @P3 VIADD R21, R21, 0x1 ;  /* 0x0000000115153836 */ /* 0x000fe20000000000 */
[----:B------:R-:W-:-:S04]  /*15f0*/  ISETP.GE.AND P3, PT, R26, RZ, PT ;  /* 0x000000ff1a00720c */ /* 0x000fc80003f66270 */
[----:B------:R-:W-:Y:S01]  /*1600*/  @!P2 IADD3 R21, PT, PT, -R21, RZ, RZ ;  /* 0x000000ff1515a210 */ /* 0x000fe20007ffe1ff */
[----:B------:R-:W-:-:S03]  /*1610*/  @!P5 IMAD.IADD R27, R27, 0x1, -R24 ;  /* 0x000000011b1bd824 */ /* 0x000fc600078e0a18 */
[----:B------:R-:W-:-:S04]  /*1620*/  SEL R21, R22, R21, !P1 ;  /* 0x0000001516157207 */ /* 0x000fc80004800000 */
[----:B------:R-:W-:Y:S01]  /*1630*/  IADD3 R12, PT, PT, R21, UR15, RZ ;  /* 0x0000000f150c7c10 */ /* 0x000fe2000fffe0ff */
[----:B------:R-:W-:-:S04]  /*1640*/  @!P3 IMAD.MOV R27, RZ, RZ, -R27 ;  /* 0x000000ffff1bb224 */ /* 0x000fc800078e0a1b */
[----:B------:R-:W-:Y:S01]  /*1650*/  IMAD R12, R13, UR25, R12 ;  /* 0x000000190d0c7c24 */ /* 0x000fe2000f8e020c */
[----:B------:R-:W-:-:S05]  /*1660*/  SEL R27, R22, R27, !P1 ;  /* 0x0000001b161b7207 */ /* 0x000fca0004800000 */
[----:B------:R-:W-:-:S04]  /*1670*/  VIADD R27, R27, UR16 ;  /* 0x000000101b1b7c36 */ /* 0x000fc80008000000 */
[----:B------:R-:W-:-:S04]  /*1680*/  IMAD R13, R12, UR26, R27 ;  /* 0x0000001a0c0d7c24 */ /* 0x000fc8000f8e021b */
[----:B------:R-:W-:Y:S01]  /*1690*/  IMAD.WIDE R12, R13, 0x8, R14 ;  /* 0x000000080d0c7825 */ /* 0x000fe200078e020e */
[----:B--2---:R0:W-:Y:S05]  /*16a0*/  STG.E.64 desc[UR18][R18.64], R16 ;  /* 0x0000001012007986 */ /* 0x0041ea000c101b12 */
[----:B------:R-:W2:Y:S01]  /*16b0*/  LDG.E.64 R12, desc[UR18][R12.64] ;  /* 0x000000120c0c7981 */ /* 0x000ea2000c1e1b00 */
[----:B------:R-:W-:-:S04]  /*16c0*/  IADD3 R26, PT, PT, R26, UR27, RZ ;  /* 0x0000001b1a1a7c10 */ /* 0x000fc8000fffe0ff */
[----:B------:R-:W-:-:S05]  /*16d0*/  IABS R20, R26 ;  /* 0x0000001a00147213 */ /* 0x000fca0000000000 */
[----:B------:R-:W-:Y:S01]  /*16e0*/  IMAD.HI.U32 R21, R7, R20, RZ ;  /* 0x0000001407157227 */ /* 0x000fe200078e00ff */
[----:B0-----:R-:W-:-:S03]  /*16f0*/  IADD3 R18, P2, PT, R6, R18, RZ ;  /* 0x0000001206127210 */ /* 0x001fc60007f5e0ff */
[----:B------:R-:W-:Y:S01]  /*1700*/  IMAD R27, R21, R8, R20 ;  /* 0x00000008151b7224 */ /* 0x000fe200078e0214 */
[----:B------:R-:W-:Y:S01]  /*1710*/  LOP3.LUT R8, R26, UR22, RZ, 0x3c, !PT ;  /* 0x000000161a087c12 */ /* 0x000fe2000f8e3cff */
[----:B------:R-:W-:-:S03]  /*1720*/  IMAD.X R19, RZ, RZ, R19, P2 ;  /* 0x000000ffff137224 */ /* 0x000fc600010e0613 */
[----:B------:R-:W-:Y:S02]  /*1730*/  ISETP.GT.U32.AND P3, PT, R4, R27, PT ;  /* 0x0000001b0400720c */ /* 0x000fe40003f64070 */
[----:B------:R-:W-:-:S11]  /*1740*/  ISETP.GE.AND P4, PT, R8, RZ, PT ;  /* 0x000000ff0800720c */ /* 0x000fd60003f86270 */
[----:B------:R-:W-:Y:S02]  /*1750*/  @!P3 IMAD.IADD R27, R27, 0x1, -R11 ;  /* 0x000000011b1bb824 */ /* 0x000fe400078e0a0b */
[----:B------:R-:W-:-:S03]  /*1760*/  @!P3 VIADD R21, R21, 0x1 ;  /* 0x000000011515b836 */ /* 0x000fc60000000000 */
[----:B------:R-:W-:-:S13]  /*1770*/  ISETP.GE.U32.AND P2, PT, R27, R4, PT ;  /* 0x000000041b00720c */ /* 0x000fda0003f46070 */
[----:B------:R-:W-:-:S05]  /*1780*/  @P2 IADD3 R21, PT, PT, R21, 0x1, RZ ;  /* 0x0000000115152810 */ /* 0x000fca0007ffe0ff */
[----:B------:R-:W-:-:S05]  /*1790*/  @!P4 IMAD.MOV R21, RZ, RZ, -R21 ;  /* 0x000000ffff15c224 */ /* 0x000fca00078e0a15 */
[----:B------:R-:W-:-:S05]  /*17a0*/  SEL R25, R25, R21, !P0 ;  /* 0x0000001519197207 */ /* 0x000fca0004000000 */
[--C-:B------:R-:W-:Y:S02]  /*17b0*/  IMAD.MOV R11, RZ, RZ, -R25.reuse ;  /* 0x000000ffff0b7224 */ /* 0x100fe400078e0a19 */
[----:B------:R-:W-:Y:S02]  /*17c0*/  IMAD.IADD R25, R2, 0x1, R25 ;  /* 0x0000000102197824 */ /* 0x000fe400078e0219 */
[----:B------:R-:W-:-:S05]  /*17d0*/  IMAD R8, R11, UR22, R26 ;  /* 0x000000160b087c24 */ /* 0x000fca000f8e021a */
[----:B------:R-:W-:Y:S02]  /*17e0*/  IABS R28, R8 ;  /* 0x00000008001c7213 */ /* 0x000fe40000000000 */
[----:B------:R-:W-:-:S03]  /*17f0*/  LOP3.LUT R8, R8, UR8, RZ, 0x3c, !PT ;  /* 0x0000000808087c12 */ /* 0x000fc6000f8e3cff */
[----:B------:R-:W-:Y:S01]  /*1800*/  IMAD.HI.U32 R11, R23, R28, RZ ;  /* 0x0000001c170b7227 */ /* 0x000fe200078e00ff */
[----:B------:R-:W-:-:S03]  /*1810*/  ISETP.GE.AND P3, PT, R8, RZ, PT ;  /* 0x000000ff0800720c */ /* 0x000fc60003f66270 */
[----:B------:R-:W-:-:S04]  /*1820*/  IMAD.HI.U32 R23, R23, R20, RZ ;  /* 0x0000001417177227 */ /* 0x000fc800078e00ff */
[-C--:B------:R-:W-:Y:S02]  /*1830*/  IMAD R21, R11, R10.reuse, R28 ;  /* 0x0000000a0b157224 */ /* 0x080fe400078e021c */
[----:B------:R-:W-:-:S03]  /*1840*/  IMAD R23, R23, R10, R20 ;  /* 0x0000000a17177224 */ /* 0x000fc600078e0214 */
[C---:B------:R-:W-:Y:S02]  /*1850*/  ISETP.GT.U32.AND P2, PT, R24.reuse, R21, PT ;  /* 0x000000151800720c */ /* 0x040fe40003f44070 */
[----:B------:R-:W-:-:S11]  /*1860*/  ISETP.GT.U32.AND P0, PT, R24, R23, PT ;  /* 0x000000171800720c */ /* 0x000fd60003f04070 */
[-C--:B------:R-:W-:Y:S01]  /*1870*/  @!P2 IADD3 R21, PT, PT, R21, -R24.reuse, RZ ;  /* 0x800000181515a210 */ /* 0x080fe20007ffe0ff */
[----:B------:R-:W-:Y:S01]  /*1880*/  @!P2 VIADD R11, R11, 0x1 ;  /* 0x000000010b0ba836 */ /* 0x000fe20000000000 */
[----:B------:R-:W-:Y:S01]  /*1890*/  ISETP.GE.AND P2, PT, R26, RZ, PT ;  /* 0x000000ff1a00720c */ /* 0x000fe20003f46270 */
[----:B------:R-:W-:Y:S01]  /*18a0*/  @!P0 IMAD.IADD R23, R23, 0x1, -R24 ;  /* 0x0000000117178824 */ /* 0x000fe200078e0a18 */
[----:B------:R-:W-:-:S04]  /*18b0*/  ISETP.GE.U32.AND P0, PT, R21, R24, PT ;  /* 0x000000181500720c */ /* 0x000fc80003f06070 */
[----:B------:R-:W-:-:S09]  /*18c0*/  ISETP.GT.U32.AND P4, PT, R24, R23, PT ;  /* 0x000000171800720c */ /* 0x000fd20003f84070 */
[----:B------:R-:W-:-:S04]  /*18d0*/  @P0 IADD3 R11, PT, PT, R11, 0x1, RZ ;  /* 0x000000010b0b0810 */ /* 0x000fc80007ffe0ff */
[----:B------:R-:W-:Y:S02]  /*18e0*/  @!P4 IMAD.IADD R23, R23, 0x1, -R24 ;  /* 0x000000011717c824 */ /* 0x000fe400078e0a18 */
[----:B------:R-:W-:-:S03]  /*18f0*/  @!P3 IMAD.MOV R11, RZ, RZ, -R11 ;  /* 0x000000ffff0bb224 */ /* 0x000fc600078e0a0b */
[----:B------:R-:W-:Y:S02]  /*1900*/  @!P2 IADD3 R23, PT, PT, -R23, RZ, RZ ;  /* 0x000000ff1717a210 */ /* 0x000fe40007ffe1ff */
[C---:B------:R-:W-:Y:S02]  /*1910*/  SEL R11, R22.reuse, R11, !P1 ;  /* 0x0000000b160b7207 */ /* 0x040fe40004800000 */
[----:B------:R-:W-:-:S03]  /*1920*/  SEL R22, R22, R23, !P1 ;  /* 0x0000001716167207 */ /* 0x000fc60004800000 */
[----:B------:R-:W-:Y:S01]  /*1930*/  VIADD R8, R11, UR15 ;  /* 0x0000000f0b087c36 */ /* 0x000fe20008000000 */
[----:B------:R-:W-:-:S03]  /*1940*/  IADD3 R22, PT, PT, R22, UR16, RZ ;  /* 0x0000001016167c10 */ /* 0x000fc6000fffe0ff */
[----:B------:R-:W-:-:S04]  /*1950*/  IMAD R25, R25, UR25, R8 ;  /* 0x0000001919197c24 */ /* 0x000fc8000f8e0208 */
[----:B------:R-:W-:-:S04]  /*1960*/  IMAD R11, R25, UR26, R22 ;  /* 0x0000001a190b7c24 */ /* 0x000fc8000f8e0216 */
[----:B------:R-:W-:Y:S01]  /*1970*/  IMAD.WIDE R10, R11, 0x8, R14 ;  /* 0x000000080b0a7825 */ /* 0x000fe200078e020e */
[----:B--2---:R0:W-:Y:S05]  /*1980*/  STG.E.64 desc[UR18][R18.64], R12 ;  /* 0x0000000c12007986 */ /* 0x0041ea000c101b12 */
[----:B------:R-:W2:Y:S01]  /*1990*/  LDG.E.64 R10, desc[UR18][R10.64] ;  /* 0x000000120a0a7981 */ /* 0x000ea2000c1e1b00 */
[C---:B------:R-:W-:Y:S01]  /*19a0*/  IMAD.IADD R21, R6.reuse, 0x1, R9 ;  /* 0x0000000106157824 */ /* 0x040fe200078e0209 */
[----:B------:R-:W-:-:S03]  /*19b0*/  IADD3 R8, P0, PT, R6, R18, RZ ;  /* 0x0000001206087210 */ /* 0x000fc60007f1e0ff */
[C---:B------:R-:W-:Y:S01]  /*19c0*/  IMAD.IADD R23, R6.reuse, 0x1, R21 ;  /* 0x0000000106177824 */ /* 0x040fe200078e0215 */
[----:B------:R-:W-:Y:S01]  /*19d0*/  IADD3.X R9, PT, PT, RZ, R19, RZ, P0, !PT ;  /* 0x00000013ff097210 */ /* 0x000fe200007fe4ff */
[----:B------:R1:W-:Y:S02]  /*19e0*/  STS.64 [R21], R16 ;  /* 0x0000001015007388 */ /* 0x0003e40000000a00 */
[----:B------:R-:W-:Y:S02]  /*19f0*/  IMAD.IADD R15, R6, 0x1, R23 ;  /* 0x00000001060f7824 */ /* 0x000fe400078e0217 */
[----:B------:R1:W-:Y:S01]  /*1a00*/  STS.64 [R23], R12 ;  /* 0x0000000c17007388 */ /* 0x0003e20000000a00 */
[----:B0-----:R-:W-:-:S05]  /*1a10*/  VIADD R18, R26, UR27 ;  /* 0x0000001b1a127c36 */ /* 0x001fca0008000000 */
[----:B------:R-:W-:Y:S01]  /*1a20*/  ISETP.GE.AND P0, PT, R18, UR6, PT ;  /* 0x0000000612007c0c */ /* 0x000fe2000bf06270 */
[----:B--2---:R1:W-:Y:S04]  /*1a30*/  STG.E.64 desc[UR18][R8.64], R10 ;  /* 0x0000000a08007986 */ /* 0x0043e8000c101b12 */
[----:B------:R1:W-:Y:S08]  /*1a40*/  STS.64 [R15], R10 ;  /* 0x0000000a0f007388 */ /* 0x0003f00000000a00 */
[----:B------:R-:W-:Y:S05]  /*1a50*/  @!P0 BRA `(.L_x_5) ;  /* 0xfffffff000808947 */ /* 0x000fea000383ffff */
.L_x_1:
[----:B0-----:R-:W-:Y:S05]  /*1a60*/  BSYNC.RECONVERGENT B0 ;  /* 0x0000000000007941 */ /* 0x001fea0003800200 */
.L_x_0:
[----:B------:R-:W0:Y:S01]  /*1a70*/  LDCU.128 UR4, c[0x0][0x3b0] ;  /* 0x00007600ff0477ac */ /* 0x000e220008000c00 */
[----:B------:R-:W-:Y:S01]  /*1a80*/  BSSY.RECONVERGENT B0, `(.L_x_6) ;  /* 0x00001d7000007945 */ /* 0x000fe20003800200 */
[----:B------:R-:W-:Y:S02]  /*1a90*/  UISETP.GE.U32.AND UP0, UPT, UR21, -0x3, UPT ;  /* 0xfffffffd1500788c */ /* 0x000fe4000bf06070 */
[----:B------:R-:W-:Y:S02]  /*1aa0*/  UIADD3 UR25, UPT, UPT, UR28, -0x3, URZ ;  /* 0xfffffffd1c197890 */ /* 0x000fe4000fffe0ff */
[----:B------:R-:W-:Y:S02]  /*1ab0*/  UISETP.GE.U32.AND UP1, UPT, UR17, 0x3, UPT ;  /* 0x000000031100788c */ /* 0x000fe4000bf26070 */
[----:B------:R-:W-:Y:S02]  /*1ac0*/  UISETP.GE.U32.AND UP2, UPT, UR17, -0x3, UPT ;  /* 0xfffffffd1100788c */ /* 0x000fe4000bf46070 */
[----:B------:R-:W-:-:S02]  /*1ad0*/  UISETP.GT.U32.AND UP3, UPT, UR28, 0x2, UPT ;  /* 0x000000021c00788c */ /* 0x000fc4000bf64070 */
[----:B------:R-:W-:Y:S01]  /*1ae0*/  UISETP.GE.U32.AND UP4, UPT, UR28, 0x3, UPT ;  /* 0x000000031c00788c */ /* 0x000fe2000bf86070 */
[----:B------:R-:W2:Y:S01]  /*1af0*/  LDCU UR22, c[0x0][0x3c4] ;  /* 0x00007880ff1677ac */ /* 0x000ea20008000800 */
[----:B0-----:R-:W-:Y:S02]  /*1b00*/  USEL UR15, UR4, URZ, !UP0 ;  /* 0x000000ff040f7287 */ /* 0x001fe4000c000000 */
[----:B------:R-:W-:Y:S02]  /*1b10*/  UISETP.GE.U32.AND UP0, UPT, UR25, 0x3, UPT ;  /* 0x000000031900788c */ /* 0x000fe4000bf06070 */
[----:B------:R-:W-:Y:S02]  /*1b20*/  UIADD3 UR12, UPT, UPT, UR5, -UR4, URZ ;  /* 0x80000004050c7290 */ /* 0x000fe4000fffe0ff */
[----:B------:R-:W-:Y:S02]  /*1b30*/  UIADD3 UR14, UPT, UPT, UR6, -UR4, URZ ;  /* 0x80000004060e7290 */ /* 0x000fe4000fffe0ff */
[----:B------:R-:W-:-:S02]  /*1b40*/  UIADD3 UR16, UPT, UPT, UR7, -UR4, URZ ;  /* 0x8000000407107290 */ /* 0x000fc4000fffe0ff */
[----:B------:R-:W-:Y:S02]  /*1b50*/  USEL UR13, UR4, URZ, !UP2 ;  /* 0x000000ff040d7287 */ /* 0x000fe4000d000000 */
[----:B------:R-:W-:Y:S02]  /*1b60*/  USEL UR17, UR4, URZ, UP3 ;  /* 0x000000ff04117287 */ /* 0x000fe40009800000 */
[----:B------:R-:W-:Y:S02]  /*1b70*/  UIMAD UR23, UR4, UR4, URZ ;  /* 0x00000004041772a4 */ /* 0x000fe4000f8e02ff */
[----:B------:R-:W-:Y:S02]  /*1b80*/  UIADD3 UR26, UPT, UPT, UR5, UR6, URZ ;  /* 0x00000006051a7290 */ /* 0x000fe4000fffe0ff */
[----:B------:R-:W-:Y:S02]  /*1b90*/  USEL UR20, UR5, URZ, !UP1 ;  /* 0x000000ff05147287 */ /* 0x000fe4000c800000 */
[----:B------:R-:W-:-:S02]  /*1ba0*/  UIADD3 UR25, UPT, UPT, UR5, UR7, URZ ;  /* 0x0000000705197290 */ /* 0x000fc4000fffe0ff */
[----:B------:R-:W-:Y:S02]  /*1bb0*/  USEL UR4, UR6, URZ, !UP1 ;  /* 0x000000ff06047287 */ /* 0x000fe4000c800000 */
[----:B------:R-:W-:Y:S02]  /*1bc0*/  USEL UR5, UR5, URZ, !UP0 ;  /* 0x000000ff05057287 */ /* 0x000fe4000c000000 */
[----:B------:R-:W-:Y:S02]  /*1bd0*/  UIADD3 UR24, UPT, UPT, UR6, UR7, URZ ;  /* 0x0000000706187290 */ /* 0x000fe4000fffe0ff */
[----:B------:R-:W-:Y:S02]  /*1be0*/  USEL UR21, UR6, URZ, !UP4 ;  /* 0x000000ff06157287 */ /* 0x000fe4000e000000 */
[----:B------:R-:W-:Y:S02]  /*1bf0*/  USEL UR6, UR7, URZ, !UP4 ;  /* 0x000000ff07067287 */ /* 0x000fe4000e000000 */
[----:B------:R-:W-:-:S02]  /*1c00*/  UIADD3 UR4, UPT, UPT, UR4, UR15, URZ ;  /* 0x0000000f04047290 */ /* 0x000fc4000fffe0ff */
[----:B------:R-:W-:Y:S02]  /*1c10*/  UIADD3 UR5, UPT, UPT, UR5, UR13, URZ ;  /* 0x0000000d05057290 */ /* 0x000fe4000fffe0ff */
[----:B------:R-:W-:Y:S02]  /*1c20*/  USEL UR7, UR7, URZ, !UP0 ;  /* 0x000000ff07077287 */ /* 0x000fe4000c000000 */
[----:B------:R-:W-:Y:S02]  /*1c30*/  UIADD3 UR20, UPT, UPT, UR15, UR20, URZ ;  /* 0x000000140f147290 */ /* 0x000fe4000fffe0ff */
[----:B------:R-:W-:Y:S02]  /*1c40*/  UIADD3 UR6, UPT, UPT, UR6, UR17, URZ ;  /* 0x0000001106067290 */ /* 0x000fe4000fffe0ff */
[----:B------:R-:W-:Y:S02]  /*1c50*/  UIADD3 UR21, UPT, UPT, UR17, UR21, URZ ;  /* 0x0000001511157290 */ /* 0x000fe4000fffe0ff */
[----:B------:R-:W-:-:S02]  /*1c60*/  UIMAD UR4, UR5, UR4, URZ ;  /* 0x00000004050472a4 */ /* 0x000fc4000f8e02ff */
[----:B------:R-:W-:Y:S02]  /*1c70*/  UIADD3 UR7, UPT, UPT, UR13, UR7, URZ ;  /* 0x000000070d077290 */ /* 0x000fe4000fffe0ff */
[----:B------:R-:W-:Y:S02]  /*1c80*/  UIMAD UR21, UR20, UR21, URZ ;  /* 0x00000015141572a4 */ /* 0x000fe4000f8e02ff */
[----:B------:R-:W-:Y:S02]  /*1c90*/  UIMAD UR6, UR6, UR4, URZ ;  /* 0x00000004060672a4 */ /* 0x000fe4000f8e02ff */
[----:B------:R-:W-:Y:S02]  /*1ca0*/  UISETP.NE.AND UP3, UPT, UR28, 0x5, UPT ;  /* 0x000000051c00788c */ /* 0x000fe4000bf65270 */
[----:B------:R-:W-:Y:S02]  /*1cb0*/  UIMAD UR7, UR7, UR21, UR6 ;  /* 0x00000015070772a4 */ /* 0x000fe4000f8e0206 */
[----:B------:R-:W-:-:S02]  /*1cc0*/  USEL UR26, UR26, URZ, !UP3 ;  /* 0x000000ff1a1a7287 */ /* 0x000fc4000d800000 */
[----:B------:R-:W-:Y:S02]  /*1cd0*/  UISETP.NE.AND UP1, UPT, UR28, URZ, UPT ;  /* 0x000000ff1c00728c */ /* 0x000fe4000bf25270 */
[----:B------:R-:W-:Y:S01]  /*1ce0*/  ISETP.GE.AND P0, PT, R0, UR7, PT ;  /* 0x0000000700007c0c */ /* 0x000fe2000bf06270 */
[----:B------:R-:W-:Y:S02]  /*1cf0*/  UIMAD UR25, UR11, UR25, UR26 ;  /* 0x000000190b1972a4 */ /* 0x000fe4000f8e021a */
[----:B------:R-:W-:Y:S02]  /*1d00*/  UISETP.NE.AND UP0, UPT, UR28, 0x4, UPT ;  /* 0x000000041c00788c */ /* 0x000fe4000bf05270 */
[----:B------:R-:W-:Y:S02]  /*1d10*/  UISETP.NE.AND UP2, UPT, UR28, 0x2, UPT ;  /* 0x000000021c00788c */ /* 0x000fe4000bf45270 */
[----:B------:R-:W-:Y:S02]  /*1d20*/  UISETP.NE.AND UP4, UPT, UR28, 0x3, UPT ;  /* 0x000000031c00788c */ /* 0x000fe4000bf85270 */
[----:B------:R-:W-:-:S02]  /*1d30*/  UISETP.NE.AND UP5, UPT, UR28, 0x1, UPT ;  /* 0x000000011c00788c */ /* 0x000fc4000bfa5270 */
[----:B--2---:R-:W-:Y:S02]  /*1d40*/  UIMAD UR22, UR29, UR22, URZ ;  /* 0x000000161d1672a4 */ /* 0x004fe4000f8e02ff */
[----:B------:R-:W-:Y:S02]  /*1d50*/  UIMAD UR24, UR10, UR24, UR25 ;  /* 0x000000180a1872a4 */ /* 0x000fe4000f8e0219 */
[----:B------:R-:W-:Y:S02]  /*1d60*/  USEL UR17, UR14, URZ, !UP1 ;  /* 0x000000ff0e117287 */ /* 0x000fe4000c800000 */
[----:B------:R-:W-:Y:S02]  /*1d70*/  USEL UR15, UR12, URZ, !UP0 ;  /* 0x000000ff0c0f7287 */ /* 0x000fe4000c000000 */
[----:B------:R-:W-:Y:S02]  /*1d80*/  USEL UR13, UR16, URZ, !UP2 ;  /* 0x000000ff100d7287 */ /* 0x000fe4000d000000 */
[----:B------:R-:W-:-:S02]  /*1d90*/  USEL UR14, UR14, URZ, !UP3 ;  /* 0x000000ff0e0e7287 */ /* 0x000fc4000d800000 */
[----:B------:R-:W-:Y:S02]  /*1da0*/  USEL UR12, UR12, URZ, !UP4 ;  /* 0x000000ff0c0c7287 */ /* 0x000fe4000e000000 */
[----:B------:R-:W-:Y:S02]  /*1db0*/  USEL UR16, UR16, URZ, !UP5 ;  /* 0x000000ff10107287 */ /* 0x000fe4000e800000 */
[----:B------:R-:W-:Y:S01]  /*1dc0*/  UIMAD UR22, UR23, UR24, UR22 ;  /* 0x00000018171672a4 */ /* 0x000fe2000f8e0216 */
[----:B------:R-:W-:Y:S06]  /*1dd0*/  BAR.SYNC.DEFER_BLOCKING 0x0 ;  /* 0x0000000000007b1d */ /* 0x000fec0000010000 */
[----:B------:R-:W-:Y:S05]  /*1de0*/  @P0 BRA `(.L_x_7) ;  /* 0x0000001800800947 */ /* 0x000fea0003800000 */
[----:B------:R-:W0:Y:S01]  /*1df0*/  I2F.U32.RP R7, UR27 ;  /* 0x0000001b00077d06 */ /* 0x000e220008209000 */
[----:B------:R-:W-:Y:S01]  /*1e00*/  VIADD R2, R0, UR27 ;  /* 0x0000001b00027c36 */ /* 0x000fe20008000000 */
[----:B------:R-:W-:Y:S01]  /*1e10*/  ISETP.NE.U32.AND P2, PT, RZ, UR27, PT ;  /* 0x0000001bff007c0c */ /* 0x000fe2000bf45070 */
[----:B------:R-:W-:Y:S03]  /*1e20*/  BSSY.RECONVERGENT B1, `(.L_x_8) ;  /* 0x00000a6000017945 */ /* 0x000fe60003800200 */
[C---:B------:R-:W-:Y:S02]  /*1e30*/  ISETP.GE.U32.AND P0, PT, R2.reuse, UR7, PT ;  /* 0x0000000702007c0c */ /* 0x040fe4000bf06070 */
[----:B------:R-:W-:Y:S02]  /*1e40*/  VIMNMX.U32 R3, PT, PT, R2, UR7, !PT ;  /* 0x0000000702037c48 */ /* 0x000fe4000ffe0000 */
[----:B------:R-:W-:-:S04]  /*1e50*/  SEL R6, RZ, 0x1, P0 ;  /* 0x00000001ff067807 */ /* 0x000fc80000000000 */
[----:B------:R-:W-:Y:S01]  /*1e60*/  IADD3 R3, PT, PT, R3, -R2, -R6 ;  /* 0x8000000203037210 */ /* 0x000fe20007ffe806 */
[----:B0-----:R-:W0:Y:S02]  /*1e70*/  MUFU.RCP R7, R7 ;  /* 0x0000000700077308 */ /* 0x001e240000001000 */
[----:B0-----:R-:W-:-:S06]  /*1e80*/  IADD3 R4, PT, PT, R7, 0xffffffe, RZ ;  /* 0x0ffffffe07047810 */ /* 0x001fcc0007ffe0ff */
[----:B------:R0:W1:Y:S02]  /*1e90*/  F2I.FTZ.U32.TRUNC.NTZ R5, R4 ;  /* 0x0000000400057305 */ /* 0x000064000021f000 */
[----:B0-----:R-:W-:Y:S01]  /*1ea0*/  MOV R4, RZ ;  /* 0x000000ff00047202 */ /* 0x001fe20000000f00 */
[----:B-1----:R-:W-:-:S04]  /*1eb0*/  IMAD.MOV R9, RZ, RZ, -R5 ;  /* 0x000000ffff097224 */ /* 0x002fc800078e0a05 */
[----:B------:R-:W-:-:S04]  /*1ec0*/  IMAD R9, R9, UR27, RZ ;  /* 0x0000001b09097c24 */ /* 0x000fc8000f8e02ff */
[----:B------:R-:W-:-:S06]  /*1ed0*/  IMAD.HI.U32 R8, R5, R9, R4 ;  /* 0x0000000905087227 */ /* 0x000fcc00078e0004 */
[----:B------:R-:W-:-:S04]  /*1ee0*/  IMAD.HI.U32 R5, R8, R3, RZ ;  /* 0x0000000308057227 */ /* 0x000fc800078e00ff */
[----:B------:R-:W-:-:S04]  /*1ef0*/  IMAD.MOV R4, RZ, RZ, -R5 ;  /* 0x000000ffff047224 */ /* 0x000fc800078e0a05 */
[----:B------:R-:W-:-:S05]  /*1f00*/  IMAD R3, R4, UR27, R3 ;  /* 0x0000001b04037c24 */ /* 0x000fca000f8e0203 */
[----:B------:R-:W-:-:S13]  /*1f10*/  ISETP.GE.U32.AND P0, PT, R3, UR27, PT ;  /* 0x0000001b03007c0c */ /* 0x000fda000bf06070 */
[----:B------:R-:W-:Y:S01]  /*1f20*/  @P0 VIADD R3, R3, -UR27 ;  /* 0x8000001b03030c36 */ /* 0x000fe20008000000 */
[----:B------:R-:W-:-:S04]  /*1f30*/  @P0 IADD3 R5, PT, PT, R5, 0x1, RZ ;  /* 0x0000000105050810 */ /* 0x000fc80007ffe0ff */
[----:B------:R-:W-:-:S13]  /*1f40*/  ISETP.GE.U32.AND P1, PT, R3, UR27, PT ;  /* 0x0000001b03007c0c */ /* 0x000fda000bf26070 */
[----:B------:R-:W-:Y:S01]  /*1f50*/  @P1 VIADD R5, R5, 0x1 ;  /* 0x0000000105051836 */ /* 0x000fe20000000000 */
[----:B------:R-:W-:-:S05]  /*1f60*/  @!P2 LOP3.LUT R5, RZ, UR27, RZ, 0x33, !PT ;  /* 0x0000001bff05ac12 */ /* 0x000fca000f8e33ff */
[----:B------:R-:W-:-:S05]  /*1f70*/  IMAD.IADD R5, R6, 0x1, R5 ;  /* 0x0000000106057824 */ /* 0x000fca00078e0205 */
[C---:B------:R-:W-:Y:S02]  /*1f80*/  LOP3.LUT R3, R5.reuse, 0x1, RZ, 0xc0, !PT ;  /* 0x0000000105037812 */ /* 0x040fe400078ec0ff */
[----:B------:R-:W-:Y:S02]  /*1f90*/  ISETP.NE.AND P0, PT, R5, RZ, PT ;  /* 0x000000ff0500720c */ /* 0x000fe40003f05270 */
[----:B------:R-:W-:Y:S02]  /*1fa0*/  ISETP.NE.U32.AND P1, PT, R3, 0x1, PT ;  /* 0x000000010300780c */ /* 0x000fe40003f25070 */
[----:B------:R-:W-:-:S11]  /*1fb0*/  MOV R5, R0 ;  /* 0x0000000000057202 */ /* 0x000fd60000000f00 */
[----:B------:R-:W-:Y:S05]  /*1fc0*/  @!P1 BRA `(.L_x_9) ;  /* 0x00000008002c9947 */ /* 0x000fea0003800000 */
[----:B------:R-:W-:Y:S01]  /*1fd0*/  IABS R8, UR4 ;  /* 0x0000000400087c13 */ /* 0x000fe20008000000 */
[----:B------:R-:W0:Y:S01]  /*1fe0*/  S2UR UR11, SR_CgaCtaId ;  /* 0x00000000000b79c3 */ /* 0x000e220000008800 */
[----:B------:R-:W-:Y:S01]  /*1ff0*/  IABS R4, UR21 ;  /* 0x0000001500047c13 */ /* 0x000fe20008000000 */
[----:B------:R-:W-:Y:S01]  /*2000*/  UMOV UR10, 0x400 ;  /* 0x00000400000a7882 */ /* 0x000fe20000000000 */
[----:B------:R-:W1:Y:S01]  /*2010*/  I2F.RP R5, R8 ;  /* 0x0000000800057306 */ /* 0x000e620000209400 */
[----:B------:R-:W-:-:S07]  /*2020*/  IABS R3, UR5 ;  /* 0x0000000500037c13 */ /* 0x000fce0008000000 */
[----:B------:R-:W2:Y:S08]  /*2030*/  I2F.RP R6, R4 ;  /* 0x0000000400067306 */ /* 0x000eb00000209400 */
[----:B-1----:R-:W1:Y:S01]  /*2040*/  MUFU.RCP R5, R5 ;  /* 0x0000000500057308 */ /* 0x002e620000001000 */
[----:B0-----:R-:W-:-:S07]  /*2050*/  ULEA UR10, UR11, UR10, 0x18 ;  /* 0x0000000a0b0a7291 */ /* 0x001fce000f8ec0ff */
[----:B--2---:R-:W0:Y:S01]  /*2060*/  MUFU.RCP R6, R6 ;  /* 0x0000000600067308 */ /* 0x004e220000001000 */
[----:B-1----:R-:W-:-:S07]  /*2070*/  VIADD R12, R5, 0xffffffe ;  /* 0x0ffffffe050c7836 */ /* 0x002fce0000000000 */
[----:B------:R-:W-:Y:S01]  /*2080*/  I2F.RP R5, R3 ;  /* 0x0000000300057306 */ /* 0x000fe20000209400 */
[----:B0-----:R-:W-:Y:S01]  /*2090*/  VIADD R10, R6, 0xffffffe ;  /* 0x0ffffffe060a7836 */ /* 0x001fe20000000000 */
[----:B------:R-:W-:-:S06]  /*20a0*/  IABS R6, UR20 ;  /* 0x0000001400067c13 */ /* 0x000fcc0008000000 */
[----:B------:R0:W1:Y:S08]  /*20b0*/  F2I.FTZ.U32.TRUNC.NTZ R13, R12 ;  /* 0x0000000c000d7305 */ /* 0x000070000021f000 */
[----:B------:R2:W3:Y:S01]  /*20c0*/  F2I.FTZ.U32.TRUNC.NTZ R11, R10 ;  /* 0x0000000a000b7305 */ /* 0x0004e2000021f000 */
[----:B0-----:R-:W-:Y:S01]  /*20d0*/  IMAD.MOV.U32 R12, RZ, RZ, RZ ;  /* 0x000000ffff0c7224 */ /* 0x001fe200078e00ff */
[----:B-1----:R-:W-:-:S06]  /*20e0*/  IADD3 R7, PT, PT, RZ, -R13, RZ ;  /* 0x8000000dff077210 */ /* 0x002fcc0007ffe0ff */
[----:B------:R-:W0:Y:S01]  /*20f0*/  I2F.RP R14, R6 ;  /* 0x00000006000e7306 */ /* 0x000e220000209400 */
[----:B--2---:R-:W-:Y:S01]  /*2100*/  IABS R10, UR4 ;  /* 0x00000004000a7c13 */ /* 0x004fe20008000000 */
[----:B------:R-:W-:-:S03]  /*2110*/  IMAD R7, R7, R8, RZ ;  /* 0x0000000807077224 */ /* 0x000fc600078e02ff */
[----:B------:R-:W-:Y:S01]  /*2120*/  IADD3 R16, PT, PT, RZ, -R10, RZ ;  /* 0x8000000aff107210 */ /* 0x000fe20007ffe0ff */
[----:B------:R-:W-:Y:S02]  /*2130*/  IMAD.MOV.U32 R10, RZ, RZ, RZ ;  /* 0x000000ffff0a7224 */ /* 0x000fe400078e00ff */
[----:B---3--:R-:W-:Y:S01]  /*2140*/  IMAD.MOV R9, RZ, RZ, -R11 ;  /* 0x000000ffff097224 */ /* 0x008fe200078e0a0b */
[----:B------:R-:W1:Y:S01]  /*2150*/  MUFU.RCP R5, R5 ;  /* 0x0000000500057308 */ /* 0x000e620000001000 */
[----:B------:R-:W-:Y:S01]  /*2160*/  IMAD.HI.U32 R12, R13, R7, R12 ;  /* 0x000000070d0c7227 */ /* 0x000fe200078e000c */
[----:B------:R-:W-:-:S03]  /*2170*/  IABS R7, R0 ;  /* 0x0000000000077213 */ /* 0x000fc60000000000 */
[----:B------:R-:W-:-:S03]  /*2180*/  IMAD R9, R9, R4, RZ ;  /* 0x0000000409097224 */ /* 0x000fc600078e02ff */
[----:B0-----:R-:W0:Y:S01]  /*2190*/  MUFU.RCP R14, R14 ;  /* 0x0000000e000e7308 */ /* 0x001e220000001000 */
[----:B------:R-:W-:Y:S01]  /*21a0*/  IMAD.HI.U32 R10, R11, R9, R10 ;  /* 0x000000090b0a7227 */ /* 0x000fe200078e000a */
[----:B------:R-:W-:-:S03]  /*21b0*/  IABS R11, UR21 ;  /* 0x00000015000b7c13 */ /* 0x000fc60008000000 */
[----:B------:R-:W-:-:S04]  /*21c0*/  IMAD.HI.U32 R9, R12, R7, RZ ;  /* 0x000000070c097227 */ /* 0x000fc800078e00ff */
[----:B------:R-:W-:Y:S01]  /*21d0*/  IMAD.MOV R13, RZ, RZ, -R11 ;  /* 0x000000ffff0d7224 */ /* 0x000fe200078e0a0b */
[----:B-1----:R-:W-:Y:S01]  /*21e0*/  IADD3 R12, PT, PT, R5, 0xffffffe, RZ ;  /* 0x0ffffffe050c7810 */ /* 0x002fe20007ffe0ff */
[----:B------:R-:W-:-:S03]  /*21f0*/  IMAD.HI.U32 R10, R10, R7, RZ ;  /* 0x000000070a0a7227 */ /* 0x000fc600078e00ff */
[----:B------:R-:W1:Y:S01]  /*2200*/  F2I.FTZ.U32.TRUNC.NTZ R5, R12 ;  /* 0x0000000c00057305 */ /* 0x000e62000021f000 */
[--C-:B------:R-:W-:Y:S02]  /*2210*/  IMAD R13, R10, R13, R7.reuse ;  /* 0x0000000d0a0d7224 */ /* 0x100fe400078e0207 */
[----:B------:R-:W-:Y:S01]  /*2220*/  IMAD R11, R9, R16, R7 ;  /* 0x00000010090b7224 */ /* 0x000fe200078e0207 */
[----:B0-----:R-:W-:Y:S02]  /*2230*/  IADD3 R14, PT, PT, R14, 0xffffffe, RZ ;  /* 0x0ffffffe0e0e7810 */ /* 0x001fe40007ffe0ff */
[----:B------:R-:W-:Y:S02]  /*2240*/  ISETP.GT.U32.AND P5, PT, R4, R13, PT ;  /* 0x0000000d0400720c */ /* 0x000fe40003fa4070 */
[----:B------:R-:W-:-:S11]  /*2250*/  ISETP.GT.U32.AND P2, PT, R8, R11, PT ;  /* 0x0000000b0800720c */ /* 0x000fd60003f44070 */
[----:B------:R-:W-:Y:S02]  /*2260*/  @!P5 IMAD.IADD R13, R13, 0x1, -R4 ;  /* 0x000000010d0dd824 */ /* 0x000fe400078e0a04 */
[----:B------:R-:W-:Y:S02]  /*2270*/  @!P2 IMAD.IADD R11, R11, 0x1, -R8 ;  /* 0x000000010b0ba824 */ /* 0x000fe400078e0a08 */
[----:B------:R-:W-:Y:S01]  /*2280*/  @!P2 VIADD R9, R9, 0x1 ;  /* 0x000000010909a836 */ /* 0x000fe20000000000 */
[----:B------:R-:W-:Y:S01]  /*2290*/  ISETP.GE.U32.AND P4, PT, R13, R4, PT ;  /* 0x000000040d00720c */ /* 0x000fe20003f86070 */
[----:B------:R-:W-:Y:S01]  /*22a0*/  @!P5 VIADD R10, R10, 0x1 ;  /* 0x000000010a0ad836 */ /* 0x000fe20000000000 */
[----:B------:R-:W-:Y:S01]  /*22b0*/  ISETP.GE.U32.AND P6, PT, R11, R8, PT ;  /* 0x000000080b00720c */ /* 0x000fe20003fc6070 */
[----:B-1----:R-:W-:Y:S01]  /*22c0*/  IMAD.MOV R4, RZ, RZ, -R5 ;  /* 0x000000ffff047224 */ /* 0x002fe200078e0a05 */
[C---:B------:R-:W-:Y:S02]  /*22d0*/  LOP3.LUT R8, R0.reuse, UR4, RZ, 0x3c, !PT ;  /* 0x0000000400087c12 */ /* 0x040fe4000f8e3cff */
[----:B------:R-:W-:Y:S01]  /*22e0*/  LOP3.LUT R11, R0, UR21, RZ, 0x3c, !PT ;  /* 0x00000015000b7c12 */ /* 0x000fe2000f8e3cff */
[----:B------:R-:W-:Y:S01]  /*22f0*/  IMAD R13, R4, R3, RZ ;  /* 0x00000003040d7224 */ /* 0x000fe200078e02ff */
[----:B------:R-:W-:Y:S01]  /*2300*/  ISETP.GE.AND P3, PT, R8, RZ, PT ;  /* 0x000000ff0800720c */ /* 0x000fe20003f66270 */
[----:B------:R-:W-:Y:S01]  /*2310*/  IMAD.MOV.U32 R4, RZ, RZ, RZ ;  /* 0x000000ffff047224 */ /* 0x000fe200078e00ff */
[----:B------:R-:W-:-:S02]  /*2320*/  ISETP.NE.AND P2, PT, RZ, UR4, PT ;  /* 0x00000004ff007c0c */ /* 0x000fc4000bf45270 */
[----:B------:R-:W-:Y:S01]  /*2330*/  ISETP.GE.AND P1, PT, R11, RZ, PT ;  /* 0x000000ff0b00720c */ /* 0x000fe20003f26270 */
[----:B------:R-:W-:Y:S01]  /*2340*/  @P4 VIADD R10, R10, 0x1 ;  /* 0x000000010a0a4836 */ /* 0x000fe20000000000 */
[----:B------:R-:W0:Y:S01]  /*2350*/  F2I.FTZ.U32.TRUNC.NTZ R11, R14 ;  /* 0x0000000e000b7305 */ /* 0x000e22000021f000 */
[----:B------:R-:W-:Y:S01]  /*2360*/  ISETP.NE.AND P5, PT, RZ, UR21, PT ;  /* 0x00000015ff007c0c */ /* 0x000fe2000bfa5270 */
[----:B------:R-:W-:Y:S01]  /*2370*/  IMAD.HI.U32 R12, R5, R13, R4 ;  /* 0x0000000d050c7227 */ /* 0x000fe200078e0004 */
[----:B------:R-:W-:Y:S02]  /*2380*/  @P6 IADD3 R9, PT, PT, R9, 0x1, RZ ;  /* 0x0000000109096810 */ /* 0x000fe40007ffe0ff */
[----:B------:R-:W-:Y:S01]  /*2390*/  IABS R4, UR5 ;  /* 0x0000000500047c13 */ /* 0x000fe20008000000 */
[----:B------:R-:W-:Y:S01]  /*23a0*/  IMAD.MOV.U32 R8, RZ, RZ, R10 ;  /* 0x000000ffff087224 */ /* 0x000fe200078e000a */
[----:B------:R-:W-:Y:S02]  /*23b0*/  IABS R10, UR20 ;  /* 0x00000014000a7c13 */ /* 0x000fe40008000000 */
[----:B------:R-:W-:-:S02]  /*23c0*/  @!P3 IADD3 R9, PT, PT, -R9, RZ, RZ ;  /* 0x000000ff0909b210 */ /* 0x000fc40007ffe1ff */
[----:B------:R-:W-:Y:S01]  /*23d0*/  @!P2 LOP3.LUT R9, RZ, UR4, RZ, 0x33, !PT ;  /* 0x00000004ff09ac12 */ /* 0x000fe2000f8e33ff */
[----:B------:R-:W-:Y:S02]  /*23e0*/  IMAD.MOV R19, RZ, RZ, -R10 ;  /* 0x000000ffff137224 */ /* 0x000fe400078e0a0a */
[----:B------:R-:W-:Y:S01]  /*23f0*/  HFMA2 R10, -RZ, RZ, 0, 0 ;  /* 0x00000000ff0a7431 */ /* 0x000fe200000001ff */
[----:B------:R-:W-:Y:S01]  /*2400*/  @!P1 IADD3 R8, PT, PT, -R8, RZ, RZ ;  /* 0x000000ff08089210 */ /* 0x000fe20007ffe1ff */
[----:B0-----:R-:W-:Y:S01]  /*2410*/  IMAD.MOV R13, RZ, RZ, -R11 ;  /* 0x000000ffff0d7224 */ /* 0x001fe200078e0a0b */
[----:B------:R-:W-:Y:S01]  /*2420*/  @!P5 LOP3.LUT R8, RZ, UR21, RZ, 0x33, !PT ;  /* 0x00000015ff08dc12 */ /* 0x000fe2000f8e33ff */
[----:B------:R-:W-:Y:S01]  /*2430*/  IMAD.MOV R5, RZ, RZ, -R9 ;  /* 0x000000ffff057224 */ /* 0x000fe200078e0a09 */
[----:B------:R-:W-:Y:S01]  /*2440*/  IADD3 R15, PT, PT, RZ, -R4, RZ ;  /* 0x80000004ff0f7210 */ /* 0x000fe20007ffe0ff */
[----:B------:R-:W-:Y:S02]  /*2450*/  IMAD R13, R13, R6, RZ ;  /* 0x000000060d0d7224 */ /* 0x000fe400078e02ff */
[----:B------:R-:W-:-:S02]  /*2460*/  IMAD R4, R5, UR4, R0 ;  /* 0x0000000405047c24 */ /* 0x000fc4000f8e0200 */
[----:B------:R-:W-:Y:S02]  /*2470*/  IMAD.MOV R5, RZ, RZ, -R8 ;  /* 0x000000ffff057224 */ /* 0x000fe400078e0a08 */
[----:B------:R-:W-:Y:S01]  /*2480*/  IMAD.HI.U32 R14, R11, R13, R10 ;  /* 0x0000000d0b0e7227 */ /* 0x000fe200078e000a */
[----:B------:R-:W-:Y:S02]  /*2490*/  IABS R16, R4 ;  /* 0x0000000400107213 */ /* 0x000fe40000000000 */
[----:B------:R-:W-:Y:S01]  /*24a0*/  LOP3.LUT R4, R4, UR5, RZ, 0x3c, !PT ;  /* 0x0000000504047c12 */ /* 0x000fe2000f8e3cff */
[----:B------:R-:W-:Y:S02]  /*24b0*/  IMAD R5, R5, UR21, R0 ;  /* 0x0000001505057c24 */ /* 0x000fe4000f8e0200 */
[----:B------:R-:W-:-:S03]  /*24c0*/  IMAD.HI.U32 R10, R12, R7, RZ ;  /* 0x000000070c0a7227 */ /* 0x000fc600078e00ff */
[----:B------:R-:W-:Y:S01]  /*24d0*/  IABS R17, R5 ;  /* 0x0000000500117213 */ /* 0x000fe20000000000 */
[----:B------:R-:W-:Y:S01]  /*24e0*/  IMAD.MOV.U32 R13, RZ, RZ, R16 ;  /* 0x000000ffff0d7224 */ /* 0x000fe200078e0010 */
[----:B------:R-:W-:Y:S01]  /*24f0*/  LOP3.LUT R5, R5, UR20, RZ, 0x3c, !PT ;  /* 0x0000001405057c12 */ /* 0x000fe2000f8e3cff */
[----:B------:R-:W-:-:S04]  /*2500*/  IMAD.HI.U32 R18, R14, R7, RZ ;  /* 0x000000070e127227 */ /* 0x000fc800078e00ff */
[--C-:B------:R-:W-:Y:S02]  /*2510*/  IMAD R16, R10, R15, R7.reuse ;  /* 0x0000000f0a107224 */ /* 0x100fe400078e0207 */
[----:B------:R-:W-:Y:S02]  /*2520*/  IMAD R11, R18, R19, R7 ;  /* 0x00000013120b7224 */ /* 0x000fe400078e0207 */
[----:B------:R-:W-:Y:S01]  /*2530*/  IMAD.HI.U32 R12, R12, R13, RZ ;  /* 0x0000000d0c0c7227 */ /* 0x000fe200078e00ff */
[----:B------:R-:W-:Y:S02]  /*2540*/  ISETP.GT.U32.AND P1, PT, R3, R16, PT ;  /* 0x000000100300720c */ /* 0x000fe40003f24070 */
[----:B------:R-:W-:Y:S01]  /*2550*/  ISETP.GT.U32.AND P4, PT, R6, R11, PT ;  /* 0x0000000b0600720c */ /* 0x000fe20003f84070 */
[----:B------:R-:W-:-:S04]  /*2560*/  IMAD.HI.U32 R14, R14, R17, RZ ;  /* 0x000000110e0e7227 */ /* 0x000fc800078e00ff */
[----:B------:R-:W-:Y:S02]  /*2570*/  IMAD R10, R12, R15, R13 ;  /* 0x0000000f0c0a7224 */ /* 0x000fe400078e020d */
[----:B------:R-:W-:Y:S02]  /*2580*/  IMAD R7, R14, R19, R17 ;  /* 0x000000130e077224 */ /* 0x000fe400078e0211 */
[----:B------:R-:W-:Y:S01]  /*2590*/  VIADD R9, R9, UR13 ;  /* 0x0000000d09097c36 */ /* 0x000fe20008000000 */
[----:B------:R-:W-:Y:S01]  /*25a0*/  ISETP.GT.U32.AND P2, PT, R3, R10, PT ;  /* 0x0000000a0300720c */ /* 0x000fe20003f44070 */
[----:B------:R-:W-:Y:S01]  /*25b0*/  @!P1 IMAD.IADD R16, R16, 0x1, -R3 ;  /* 0x0000000110109824 */ /* 0x000fe200078e0a03 */
[----:B------:R-:W-:Y:S02]  /*25c0*/  ISETP.GT.U32.AND P3, PT, R6, R7, PT ;  /* 0x000000070600720c */ /* 0x000fe40003f64070 */
[----:B------:R-:W-:Y:S02]  /*25d0*/  @!P4 IADD3 R11, PT, PT, R11, -R6, RZ ;  /* 0x800000060b0bc210 */ /* 0x000fe40007ffe0ff */
[----:B------:R-:W-:-:S02]  /*25e0*/  ISETP.GT.U32.AND P4, PT, R3, R16, PT ;  /* 0x000000100300720c */ /* 0x000fc40003f84070 */
[----:B------:R-:W-:-:S05]  /*25f0*/  ISETP.GT.U32.AND P5, PT, R6, R11, PT ;  /* 0x0000000b0600720c */ /* 0x000fca0003fa4070 */
[--C-:B------:R-:W-:Y:S01]  /*2600*/  @!P2 IMAD.IADD R10, R10, 0x1, -R3.reuse ;  /* 0x000000010a0aa824 */ /* 0x100fe200078e0a03 */
[----:B------:R-:W-:Y:S01]  /*2610*/  @!P2 IADD3 R12, PT, PT, R12, 0x1, RZ ;  /* 0x000000010c0ca810 */ /* 0x000fe20007ffe0ff */
[--C-:B------:R-:W-:Y:S01]  /*2620*/  @!P3 IMAD.IADD R7, R7, 0x1, -R6.reuse ;  /* 0x000000010707b824 */ /* 0x100fe200078e0a06 */
[----:B------:R-:W-:Y:S01]  /*2630*/  ISETP.GE.AND P2, PT, R4, RZ, PT ;  /* 0x000000ff0400720c */ /* 0x000fe20003f46270 */
[----:B------:R-:W-:Y:S01]  /*2640*/  @!P3 VIADD R14, R14, 0x1 ;  /* 0x000000010e0eb836 */ /* 0x000fe20000000000 */
[----:B------:R-:W-:Y:S01]  /*2650*/  ISETP.GE.U32.AND P6, PT, R10, R3, PT ;  /* 0x000000030a00720c */ /* 0x000fe20003fc6070 */
[----:B------:R-:W-:Y:S01]  /*2660*/  @!P4 IMAD.IADD R16, R16, 0x1, -R3 ;  /* 0x000000011010c824 */ /* 0x000fe200078e0a03 */
[----:B------:R-:W-:Y:S01]  /*2670*/  ISETP.GE.U32.AND P1, PT, R7, R6, PT ;  /* 0x000000060700720c */ /* 0x000fe20003f26070 */
[----:B------:R-:W-:Y:S01]  /*2680*/  @!P5 IMAD.IADD R11, R11, 0x1, -R6 ;  /* 0x000000010b0bd824 */ /* 0x000fe200078e0a06 */
[----:B------:R-:W-:Y:S02]  /*2690*/  ISETP.GE.AND P4, PT, R5, RZ, PT ;  /* 0x000000ff0500720c */ /* 0x000fe40003f86270 */
[----:B------:R-:W-:-:S02]  /*26a0*/  ISETP.GE.AND P5, PT, R0, RZ, PT ;  /* 0x000000ff0000720c */ /* 0x000fc40003fa6270 */
[----:B------:R-:W-:Y:S02]  /*26b0*/  ISETP.GT.AND P3, PT, R0, UR6, PT ;  /* 0x0000000600007c0c */ /* 0x000fe4000bf64270 */
[----:B------:R-:W-:Y:S02]  /*26c0*/  LOP3.LUT R3, RZ, UR5, RZ, 0x33, !PT ;  /* 0x00000005ff037c12 */ /* 0x000fe4000f8e33ff */
[----:B------:R-:W-:Y:S02]  /*26d0*/  LOP3.LUT R5, RZ, UR20, RZ, 0x33, !PT ;  /* 0x00000014ff057c12 */ /* 0x000fe4000f8e33ff */
[----:B------:R-:W-:Y:S01]  /*26e0*/  @P6 IADD3 R12, PT, PT, R12, 0x1, RZ ;  /* 0x000000010c0c6810 */ /* 0x000fe20007ffe0ff */
[----:B------:R-:W-:Y:S01]  /*26f0*/  @P1 VIADD R14, R14, 0x1 ;  /* 0x000000010e0e1836 */ /* 0x000fe20000000000 */
[----:B------:R-:W-:Y:S02]  /*2700*/  ISETP.NE.AND P1, PT, RZ, UR5, PT ;  /* 0x00000005ff007c0c */ /* 0x000fe4000bf25270 */
[----:B------:R-:W-:Y:S01]  /*2710*/  @!P2 IADD3 R12, PT, PT, -R12, RZ, RZ ;  /* 0x000000ff0c0ca210 */ /* 0x000fe20007ffe1ff */
[----:B------:R-:W-:Y:S01]  /*2720*/  @!P4 IMAD.MOV R14, RZ, RZ, -R14 ;  /* 0x000000ffff0ec224 */ /* 0x000fe200078e0a0e */
[----:B------:R-:W-:Y:S01]  /*2730*/  ISETP.NE.AND P2, PT, RZ, UR20, PT ;  /* 0x00000014ff007c0c */ /* 0x000fe2000bf45270 */
[----:B------:R-:W-:Y:S01]  /*2740*/  @!P5 IMAD.MOV R16, RZ, RZ, -R16 ;  /* 0x000000ffff10d224 */ /* 0x000fe200078e0a10 */
[----:B------:R-:W-:-:S02]  /*2750*/  SEL R12, R3, R12, !P1 ;  /* 0x0000000c030c7207 */ /* 0x000fc40004800000 */
[----:B------:R-:W-:Y:S02]  /*2760*/  @!P5 IADD3 R11, PT, PT, -R11, RZ, RZ ;  /* 0x000000ff0b0bd210 */ /* 0x000fe40007ffe1ff */
[----:B------:R-:W-:Y:S01]  /*2770*/  SEL R14, R5, R14, !P2 ;  /* 0x0000000e050e7207 */ /* 0x000fe20005000000 */
[----:B------:R-:W-:Y:S01]  /*2780*/  VIADD R12, R12, UR17 ;  /* 0x000000110c0c7c36 */ /* 0x000fe20008000000 */
[----:B------:R-:W-:Y:S02]  /*2790*/  SEL R3, R3, R16, !P1 ;  /* 0x0000001003037207 */ /* 0x000fe40004800000 */
[----:B------:R-:W-:Y:S01]  /*27a0*/  SEL R5, R5, R11, !P2 ;  /* 0x0000000b05057207 */ /* 0x000fe20005000000 */
[----:B------:R-:W-:Y:S01]  /*27b0*/  @P3 VIADD R12, R14, UR14 ;  /* 0x0000000e0e0c3c36 */ /* 0x000fe20008000000 */
[----:B------:R-:W-:Y:S01]  /*27c0*/  @P3 IADD3 R9, PT, PT, R8, UR16, RZ ;  /* 0x0000001008093c10 */ /* 0x000fe2000fffe0ff */
[----:B------:R-:W-:Y:S01]  /*27d0*/  VIADD R3, R3, UR15 ;  /* 0x0000000f03037c36 */ /* 0x000fe20008000000 */
[----:B------:R-:W-:Y:S01]  /*27e0*/  @P3 IADD3 R3, PT, PT, R5, UR12, RZ ;  /* 0x0000000c05033c10 */ /* 0x000fe2000fffe0ff */
[----:B------:R-:W-:-:S02]  /*27f0*/  VIADD R5, R0, UR22 ;  /* 0x0000001600057c36 */ /* 0x000fc40008000000 */
[----:B------:R-:W-:Y:S02]  /*2800*/  IMAD R12, R9, UR9, R12 ;  /* 0x00000009090c7c24 */ /* 0x000fe4000f8e020c */
[----:B------:R-:W0:Y:S02]  /*2810*/  LDC.64 R8, c[0x0][0x390] ;  /* 0x0000e400ff087b82 */ /* 0x000e240000000a00 */
[----:B------:R-:W-:-:S05]  /*2820*/  IMAD R3, R12, UR8, R3 ;  /* 0x000000080c037c24 */ /* 0x000fca000f8e0203 */
[----:B------:R-:W-:-:S05]  /*2830*/  LEA R3, R3, UR10, 0x3 ;  /* 0x0000000a03037c11 */ /* 0x000fca000f8e18ff */
[----:B------:R-:W1:Y:S01]  /*2840*/  LDS.64 R6, [R3] ;  /* 0x0000000003067984 */ /* 0x000e620000000a00 */
[----:B0-----:R-:W-:-:S04]  /*2850*/  IMAD.WIDE R8, R5, 0x8, R8 ;  /* 0x0000000805087825 */ /* 0x001fc800078e0208 */
[----:B------:R-:W-:Y:S01]  /*2860*/  IMAD.MOV.U32 R5, RZ, RZ, R2 ;  /* 0x000000ffff057224 */ /* 0x000fe200078e0002 */
[----:B-1----:R0:W-:Y:S06]  /*2870*/  STG.E.64 desc[UR18][R8.64], R6 ;  /* 0x0000000608007986 */ /* 0x0021ec000c101b12 */
.L_x_9:
[----:B------:R-:W-:Y:S05]  /*2880*/  BSYNC.RECONVERGENT B1 ;  /* 0x0000000000017941 */ /* 0x000fea0003800200 */
.L_x_8:
[----:B------:R-:W-:Y:S05]  /*2890*/  @!P0 BRA `(.L_x_7) ;  /* 0x0000000c00d48947 */ /* 0x000fea0003800000 */
[----:B------:R-:W-:Y:S01]  /*28a0*/  IABS R2, UR4 ;  /* 0x0000000400027c13 */ /* 0x000fe20008000000 */
[----:B------:R-:W1:Y:S01]  /*28b0*/  S2R R4, SR_CgaCtaId ;  /* 0x0000000000047919 */ /* 0x000e620000008800 */
[----:B------:R-:W-:Y:S01]  /*28c0*/  MOV R3, 0x400 ;  /* 0x0000040000037802 */ /* 0x000fe20000000f00 */
[----:B0-----:R-:W-:Y:S01]  /*28d0*/  IMAD.MOV.U32 R8, RZ, RZ, RZ ;  /* 0x000000ffff087224 */ /* 0x001fe200078e00ff */
[----:B------:R-:W0:Y:S08]  /*28e0*/  I2F.RP R6, R2 ;  /* 0x0000000200067306 */ /* 0x000e300000209400 */
[----:B0-----:R-:W0:Y:S01]  /*28f0*/  MUFU.RCP R6, R6 ;  /* 0x0000000600067308 */ /* 0x001e220000001000 */
[----:B-1----:R-:W-:-:S02]  /*2900*/  LEA R3, R4, R3, 0x18 ;  /* 0x0000000304037211 */ /* 0x002fc400078ec0ff */
[----:B0-----:R-:W-:-:S06]  /*2910*/  IADD3 R9, PT, PT, R6, 0xffffffe, RZ ;  /* 0x0ffffffe06097810 */ /* 0x001fcc0007ffe0ff */
[----:B------:R-:W0:Y:S02]  /*2920*/  F2I.FTZ.U32.TRUNC.NTZ R9, R9 ;  /* 0x0000000900097305 */ /* 0x000e24000021f000 */
[----:B0-----:R-:W-:-:S04]  /*2930*/  IMAD.MOV R7, RZ, RZ, -R9 ;  /* 0x000000ffff077224 */ /* 0x001fc800078e0a09 */
[----:B------:R-:W-:-:S04]  /*2940*/  IMAD R7, R7, R2, RZ ;  /* 0x0000000207077224 */ /* 0x000fc800078e02ff */
[----:B------:R-:W-:-:S07]  /*2950*/  IMAD.HI.U32 R8, R9, R7, R8 ;  /* 0x0000000709087227 */ /* 0x000fce00078e0008 */
.L_x_10:
[----:B------:R-:W-:Y:S02]  /*2960*/  IABS R17, R5 ;  /* 0x0000000500117213 */ /* 0x000fe40000000000 */
[----:B------:R-:W-:Y:S02]  /*2970*/  IABS R4, UR4 ;  /* 0x0000000400047c13 */ /* 0x000fe40008000000 */
[----:B---3--:R-:W-:Y:S01]  /*2980*/  IABS R15, UR21 ;  /* 0x00000015000f7c13 */ /* 0x008fe20008000000 */
[----:B------:R-:W-:Y:S01]  /*2990*/  IMAD.HI.U32 R12, R8, R17, RZ ;  /* 0x00000011080c7227 */ /* 0x000fe200078e00ff */
[----:B------:R-:W-:Y:S02]  /*29a0*/  IADD3 R7, PT, PT, RZ, -R4, RZ ;  /* 0x80000004ff077210 */ /* 0x000fe40007ffe0ff */
[----:B------:R-:W0:Y:S01]  /*29b0*/  I2F.RP R8, R15 ;  /* 0x0000000f00087306 */ /* 0x000e220000209400 */
[----:B------:R-:W-:Y:S02]  /*29c0*/  IABS R6, UR5 ;  /* 0x0000000500067c13 */ /* 0x000fe40008000000 */
[----:B------:R-:W-:Y:S01]  /*29d0*/  IMAD R7, R12, R7, R17 ;  /* 0x000000070c077224 */ /* 0x000fe200078e0211 */
[----:B------:R-:W-:-:S02]  /*29e0*/  LOP3.LUT R10, R5, UR21, RZ, 0x3c, !PT ;  /* 0x00000015050a7c12 */ /* 0x000fc4000f8e3cff */
[----:B------:R-:W-:Y:S02]  /*29f0*/  ISETP.NE.AND P4, PT, RZ, UR4, PT ;  /* 0x00000004ff007c0c */ /* 0x000fe4000bf85270 */
[----:B------:R-:W-:Y:S01]  /*2a00*/  ISETP.GT.U32.AND P2, PT, R2, R7, PT ;  /* 0x000000070200720c */ /* 0x000fe20003f44070 */
[----:B------:R-:W1:Y:S01]  /*2a10*/  I2F.RP R13, R6 ;  /* 0x00000006000d7306 */ /* 0x000e620000209400 */
[----:B------:R-:W-:Y:S01]  /*2a20*/  ISETP.GE.AND P3, PT, R10, RZ, PT ;  /* 0x000000ff0a00720c */ /* 0x000fe20003f66270 */
[----:B------:R-:W-:Y:S01]  /*2a30*/  IMAD.MOV.U32 R10, RZ, RZ, RZ ;  /* 0x000000ffff0a7224 */ /* 0x000fe200078e00ff */
[----:B------:R-:W-:-:S05]  /*2a40*/  IABS R23, R5 ;  /* 0x0000000500177213 */ /* 0x000fca0000000000 */
[----:B0-----:R-:W0:Y:S04]  /*2a50*/  MUFU.RCP R8, R8 ;  /* 0x0000000800087308 */ /* 0x001e280000001000 */
[--C-:B------:R-:W-:Y:S02]  /*2a60*/  @!P2 IMAD.IADD R7, R7, 0x1, -R4.reuse ;  /* 0x000000010707a824 */ /* 0x100fe400078e0a04 */
[----:B------:R-:W-:Y:S02]  /*2a70*/  @!P2 VIADD R12, R12, 0x1 ;  /* 0x000000010c0ca836 */ /* 0x000fe40000000000 */
[----:B-1----:R-:W1:Y:S01]  /*2a80*/  MUFU.RCP R13, R13 ;  /* 0x0000000d000d7308 */ /* 0x002e620000001000 */
[----:B------:R-:W-:Y:S01]  /*2a90*/  ISETP.GE.U32.AND P0, PT, R7, R2, PT ;  /* 0x000000020700720c */ /* 0x000fe20003f06070 */
[----:B------:R-:W-:Y:S01]  /*2aa0*/  IMAD.MOV.U32 R2, RZ, RZ, R4 ;  /* 0x000000ffff027224 */ /* 0x000fe200078e0004 */
[----:B------:R-:W-:-:S02]  /*2ab0*/  IABS R7, UR20 ;  /* 0x0000001400077c13 */ /* 0x000fc40008000000 */
[----:B------:R-:W-:-:S03]  /*2ac0*/  IADD3 R4, PT, PT, R5, UR27, RZ ;  /* 0x0000001b05047c10 */ /* 0x000fc6000fffe0ff */
[----:B------:R-:W2:Y:S01]  /*2ad0*/  I2F.RP R16, R2 ;  /* 0x0000000200107306 */ /* 0x000ea20000209400 */
[----:B0-----:R-:W-:Y:S02]  /*2ae0*/  IADD3 R11, PT, PT, R8, 0xffffffe, RZ ;  /* 0x0ffffffe080b7810 */ /* 0x001fe40007ffe0ff */
[----:B------:R-:W-:Y:S02]  /*2af0*/  LOP3.LUT R8, R5, UR4, RZ, 0x3c, !PT ;  /* 0x0000000405087c12 */ /* 0x000fe4000f8e3cff */
[----:B------:R-:W-:Y:S01]  /*2b00*/  IABS R18, R4 ;  /* 0x0000000400127213 */ /* 0x000fe20000000000 */
[----:B------:R-:W-:Y:S01]  /*2b10*/  @P0 VIADD R12, R12, 0x1 ;  /* 0x000000010c0c0836 */ /* 0x000fe20000000000 */
[----:B------:R-:W-:Y:S01]  /*2b20*/  ISETP.GE.AND P1, PT, R8, RZ, PT ;  /* 0x000000ff0800720c */ /* 0x000fe20003f26270 */
[----:B------:R-:W0:Y:S01]  /*2b30*/  I2F.RP R14, R7 ;  /* 0x00000007000e7306 */ /* 0x000e220000209400 */
[----:B-1----:R-:W-:Y:S01]  /*2b40*/  VIADD R13, R13, 0xffffffe ;  /* 0x0ffffffe0d0d7836 */ /* 0x002fe20000000000 */
[----:B------:R-:W-:-:S04]  /*2b50*/  LOP3.LUT R8, R4, UR4, RZ, 0x3c, !PT ;  /* 0x0000000404087c12 */ /* 0x000fc8000f8e3cff */
[----:B------:R-:W-:Y:S02]  /*2b60*/  ISETP.GE.AND P5, PT, R8, RZ, PT ;  /* 0x000000ff0800720c */ /* 0x000fe40003fa6270 */
[----:B--2---:R-:W1:Y:S01]  /*2b70*/  MUFU.RCP R16, R16 ;  /* 0x0000001000107308 */ /* 0x004e620000001000 */
[----:B------:R-:W-:-:S05]  /*2b80*/  IABS R8, UR21 ;  /* 0x0000001500087c13 */ /* 0x000fca0008000000 */
[----:B------:R-:W-:Y:S02]  /*2b90*/  IMAD.MOV R20, RZ, RZ, -R8 ;  /* 0x000000ffff147224 */ /* 0x000fe400078e0a08 */
[----:B------:R-:W2:Y:S01]  /*2ba0*/  F2I.FTZ.U32.TRUNC.NTZ R11, R11 ;  /* 0x0000000b000b7305 */ /* 0x000ea2000021f000 */
[----:B------:R-:W-:-:S07]  /*2bb0*/  IMAD.MOV.U32 R8, RZ, RZ, RZ ;  /* 0x000000ffff087224 */ /* 0x000fce00078e00ff */
[----:B0-----:R-:W0:Y:S01]  /*2bc0*/  MUFU.RCP R14, R14 ;  /* 0x0000000e000e7308 */ /* 0x001e220000001000 */
[----:B-1----:R-:W-:Y:S02]  /*2bd0*/  VIADD R9, R16, 0xffffffe ;  /* 0x0ffffffe10097836 */ /* 0x002fe40000000000 */
[----:B--2---:R-:W-:-:S05]  /*2be0*/  IMAD.MOV R16, RZ, RZ, -R11 ;  /* 0x000000ffff107224 */ /* 0x004fca00078e0a0b */
[----:B------:R-:W1:Y:S01]  /*2bf0*/  F2I.FTZ.U32.TRUNC.NTZ R9, R9 ;  /* 0x0000000900097305 */ /* 0x000e62000021f000 */
[----:B------:R-:W-:-:S04]  /*2c00*/  IMAD R19, R16, R15, RZ ;  /* 0x0000000f10137224 */ /* 0x000fc800078e02ff */
[----:B------:R-:W-:-:S03]  /*2c10*/  IMAD.HI.U32 R22, R11, R19, R10 ;  /* 0x000000130b167227 */ /* 0x000fc600078e000a */
[----:B------:R-:W2:Y:S01]  /*2c20*/  F2I.FTZ.U32.TRUNC.NTZ R13, R13 ;  /* 0x0000000d000d7305 */ /* 0x000ea2000021f000 */
[----:B0-----:R-:W-:Y:S01]  /*2c30*/  VIADD R10, R14, 0xffffffe ;  /* 0x0ffffffe0e0a7836 */ /* 0x001fe20000000000 */
[----:B------:R-:W-:Y:S02]  /*2c40*/  IABS R14, UR4 ;  /* 0x00000004000e7c13 */ /* 0x000fe40008000000 */
[----:B-1----:R-:W-:-:S04]  /*2c50*/  IADD3 R19, PT, PT, RZ, -R9, RZ ;  /* 0x80000009ff137210 */ /* 0x002fc80007ffe0ff */
[----:B------:R-:W0:Y:S01]  /*2c60*/  F2I.FTZ.U32.TRUNC.NTZ R11, R10 ;  /* 0x0000000a000b7305 */ /* 0x000e22000021f000 */
[----:B------:R-:W-:Y:S01]  /*2c70*/  IADD3 R16, PT, PT, RZ, -R14, RZ ;  /* 0x8000000eff107210 */ /* 0x000fe20007ffe0ff */
[----:B------:R-:W-:-:S04]  /*2c80*/  IMAD.HI.U32 R14, R22, R17, RZ ;  /* 0x00000011160e7227 */ /* 0x000fc800078e00ff */
[----:B------:R-:W-:Y:S02]  /*2c90*/  IMAD R19, R19, R2, RZ ;  /* 0x0000000213137224 */ /* 0x000fe400078e02ff */
[----:B--2---:R-:W-:Y:S02]  /*2ca0*/  IMAD.MOV R21, RZ, RZ, -R13 ;  /* 0x000000ffff157224 */ /* 0x004fe400078e0a0d */
[----:B------:R-:W-:Y:S01]  /*2cb0*/  IMAD.HI.U32 R8, R9, R19, R8 ;  /* 0x0000001309087227 */ /* 0x000fe200078e0008 */
[----:B------:R-:W-:-:S03]  /*2cc0*/  MOV R19, R16 ;  /* 0x0000001000137202 */ /* 0x000fc60000000f00 */
[----:B------:R-:W-:Y:S01]  /*2cd0*/  IMAD.MOV.U32 R9, RZ, RZ, R18 ;  /* 0x000000ffff097224 */ /* 0x000fe200078e0012 */
[----:B0-----:R-:W-:Y:S01]  /*2ce0*/  IADD3 R24, PT, PT, RZ, -R11, RZ ;  /* 0x8000000bff187210 */ /* 0x001fe20007ffe0ff */
[----:B------:R-:W-:Y:S02]  /*2cf0*/  IMAD.MOV.U32 R10, RZ, RZ, R12 ;  /* 0x000000ffff0a7224 */ /* 0x000fe400078e000c */
[----:B------:R-:W-:Y:S01]  /*2d00*/  IMAD R20, R14, R20, R17 ;  /* 0x000000140e147224 */ /* 0x000fe200078e0211 */
[----:B------:R-:W-:Y:S01]  /*2d10*/  LOP3.LUT R17, RZ, UR4, RZ, 0x33, !PT ;  /* 0x00000004ff117c12 */ /* 0x000fe2000f8e33ff */
[----:B------:R-:W-:Y:S01]  /*2d20*/  IMAD.HI.U32 R18, R8, R9, RZ ;  /* 0x0000000908127227 */ /* 0x000fe200078e00ff */
[----:B------:R-:W-:Y:S02]  /*2d30*/  @!P1 IADD3 R10, PT, PT, -R10, RZ, RZ ;  /* 0x000000ff0a0a9210 */ /* 0x000fe40007ffe1ff */
[----:B------:R-:W-:Y:S01]  /*2d40*/  ISETP.GT.U32.AND P0, PT, R15, R20, PT ;  /* 0x000000140f00720c */ /* 0x000fe20003f04070 */
[----:B------:R-:W-:-:S02]  /*2d50*/  IMAD R21, R21, R6, RZ ;  /* 0x0000000615157224 */ /* 0x000fc400078e02ff */
[----:B------:R-:W-:Y:S02]  /*2d60*/  IMAD.MOV.U32 R12, RZ, RZ, RZ ;  /* 0x000000ffff0c7224 */ /* 0x000fe400078e00ff */
[----:B------:R-:W-:Y:S02]  /*2d70*/  IMAD R19, R18, R19, R9 ;  /* 0x0000001312137224 */ /* 0x000fe400078e0209 */
[----:B------:R-:W-:Y:S01]  /*2d80*/  IMAD.HI.U32 R16, R13, R21, R12 ;  /* 0x000000150d107227 */ /* 0x000fe200078e000c */
[----:B------:R-:W-:-:S03]  /*2d90*/  SEL R12, R17, R10, !P4 ;  /* 0x0000000a110c7207 */ /* 0x000fc60006000000 */
[----:B------:R-:W-:Y:S01]  /*2da0*/  HFMA2 R10, -RZ, RZ, 0, 0 ;  /* 0x00000000ff0a7431 */ /* 0x000fe200000001ff */
[----:B------:R-:W-:Y:S01]  /*2db0*/  ISETP.GT.U32.AND P6, PT, R2, R19, PT ;  /* 0x000000130200720c */ /* 0x000fe20003fc4070 */
[----:B------:R-:W-:Y:S02]  /*2dc0*/  IMAD R13, R24, R7, RZ ;  /* 0x00000007180d7224 */ /* 0x000fe400078e02ff */
[----:B------:R-:W-:Y:S02]  /*2dd0*/  @!P0 IMAD.IADD R20, R20, 0x1, -R15 ;  /* 0x0000000114148824 */ /* 0x000fe400078e0a0f */
[----:B------:R-:W-:Y:S02]  /*2de0*/  IMAD.MOV R24, RZ, RZ, -R12 ;  /* 0x000000ffff187224 */ /* 0x000fe400078e0a0c */
[----:B------:R-:W-:Y:S01]  /*2df0*/  IMAD.HI.U32 R22, R22, R9, RZ ;  /* 0x0000000916167227 */ /* 0x000fe200078e00ff */
[----:B------:R-:W-:-:S03]  /*2e00*/  ISETP.GE.U32.AND P2, PT, R20, R15, PT ;  /* 0x0000000f1400720c */ /* 0x000fc60003f46070 */
[----:B------:R-:W-:Y:S01]  /*2e10*/  IMAD.HI.U32 R10, R11, R13, R10 ;  /* 0x0000000d0b0a7227 */ /* 0x000fe200078e000a */
[----:B------:R-:W-:Y:S02]  /*2e20*/  IABS R13, UR21 ;  /* 0x00000015000d7c13 */ /* 0x000fe40008000000 */
[----:B------:R-:W-:Y:S01]  /*2e30*/  IABS R11, UR5 ;  /* 0x00000005000b7c13 */ /* 0x000fe20008000000 */
[----:B------:R-:W-:Y:S01]  /*2e40*/  IMAD R17, R24, UR4, R5 ;  /* 0x0000000418117c24 */ /* 0x000fe2000f8e0205 */
[----:B------:R-:W-:Y:S01]  /*2e50*/  IADD3 R24, PT, PT, RZ, -R13, RZ ;  /* 0x8000000dff187210 */ /* 0x000fe20007ffe0ff */
[----:B------:R-:W-:Y:S02]  /*2e60*/  @!P6 IMAD.IADD R19, R19, 0x1, -R2 ;  /* 0x000000011313e824 */ /* 0x000fe400078e0a02 */
[----:B------:R-:W-:Y:S01]  /*2e70*/  @!P0 VIADD R14, R14, 0x1 ;  /* 0x000000010e0e8836 */ /* 0x000fe20000000000 */
[----:B------:R-:W-:Y:S01]  /*2e80*/  IABS R15, R17 ;  /* 0x00000011000f7213 */ /* 0x000fe20000000000 */
[----:B------:R-:W-:Y:S01]  /*2e90*/  IMAD R24, R22, R24, R9 ;  /* 0x0000001816187224 */ /* 0x000fe200078e0209 */
[----:B------:R-:W-:Y:S01]  /*2ea0*/  ISETP.GE.U32.AND P1, PT, R19, R2, PT ;  /* 0x000000021300720c */ /* 0x000fe20003f26070 */
[----:B------:R-:W-:Y:S01]  /*2eb0*/  IMAD.MOV R21, RZ, RZ, -R11 ;  /* 0x000000ffff157224 */ /* 0x000fe200078e0a0b */
[----:B------:R-:W-:Y:S01]  /*2ec0*/  @P2 IADD3 R14, PT, PT, R14, 0x1, RZ ;  /* 0x000000010e0e2810 */ /* 0x000fe20007ffe0ff */
[----:B------:R-:W-:Y:S01]  /*2ed0*/  IMAD.HI.U32 R20, R16, R15, RZ ;  /* 0x0000000f10147227 */ /* 0x000fe200078e00ff */
[----:B------:R-:W-:-:S02]  /*2ee0*/  ISETP.GT.U32.AND P0, PT, R13, R24, PT ;  /* 0x000000180d00720c */ /* 0x000fc40003f04070 */
[----:B------:R-:W-:Y:S01]  /*2ef0*/  ISETP.NE.AND P2, PT, RZ, UR21, PT ;  /* 0x00000015ff007c0c */ /* 0x000fe2000bf45270 */
[----:B------:R-:W-:Y:S01]  /*2f00*/  IMAD R15, R20, R21, R15 ;  /* 0x00000015140f7224 */ /* 0x000fe200078e020f */
[----:B------:R-:W-:Y:S01]  /*2f10*/  LOP3.LUT R11, RZ, UR21, RZ, 0x33, !PT ;  /* 0x00000015ff0b7c12 */ /* 0x000fe2000f8e33ff */
[----:B------:R-:W-:Y:S01]  /*2f20*/  @!P6 VIADD R18, R18, 0x1 ;  /* 0x000000011212e836 */ /* 0x000fe20000000000 */
[----:B------:R-:W-:Y:S01]  /*2f30*/  LOP3.LUT R19, R4, UR21, RZ, 0x3c, !PT ;  /* 0x0000001504137c12 */ /* 0x000fe2000f8e3cff */
[----:B------:R-:W-:Y:S01]  /*2f40*/  @!P3 IMAD.MOV R14, RZ, RZ, -R14 ;  /* 0x000000ffff0eb224 */ /* 0x000fe200078e0a0e */
[----:B------:R-:W-:Y:S01]  /*2f50*/  ISETP.GT.U32.AND P3, PT, R6, R15, PT ;  /* 0x0000000f0600720c */ /* 0x000fe20003f64070 */
[----:B------:R-:W-:Y:S01]  /*2f60*/  IMAD.HI.U32 R28, R16, R9, RZ ;  /* 0x00000009101c7227 */ /* 0x000fe200078e00ff */
[----:B------:R-:W-:Y:S02]  /*2f70*/  @P1 IADD3 R18, PT, PT, R18, 0x1, RZ ;  /* 0x0000000112121810 */ /* 0x000fe40007ffe0ff */
[----:B------:R-:W-:Y:S01]  /*2f80*/  SEL R11, R11, R14, !P2 ;  /* 0x0000000e0b0b7207 */ /* 0x000fe20005000000 */
[----:B------:R-:W-:Y:S01]  /*2f90*/  @!P0 IMAD.IADD R24, R24, 0x1, -R13 ;  /* 0x0000000118188824 */ /* 0x000fe200078e0a0d */
[----:B------:R-:W-:Y:S01]  /*2fa0*/  ISETP.GE.AND P1, PT, R19, RZ, PT ;  /* 0x000000ff1300720c */ /* 0x000fe20003f26270 */
[----:B------:R-:W-:Y:S01]  /*2fb0*/  @!P5 IMAD.MOV R18, RZ, RZ, -R18 ;  /* 0x000000ffff12d224 */ /* 0x000fe200078e0a12 */
[----:B------:R-:W-:Y:S01]  /*2fc0*/  LOP3.LUT R19, RZ, UR4, RZ, 0x33, !PT ;  /* 0x00000004ff137c12 */ /* 0x000fe2000f8e33ff */
[----:B------:R-:W-:Y:S01]  /*2fd0*/  VIADD R12, R12, UR13 ;  /* 0x0000000d0c0c7c36 */ /* 0x000fe20008000000 */
[----:B------:R-:W-:-:S02]  /*2fe0*/  IADD3 R26, PT, PT, -R11, RZ, RZ ;  /* 0x000000ff0b1a7210 */ /* 0x000fc40007ffe1ff */
[----:B------:R-:W-:Y:S01]  /*2ff0*/  ISETP.GE.U32.AND P5, PT, R24, R13, PT ;  /* 0x0000000d1800720c */ /* 0x000fe20003fa6070 */
[----:B------:R-:W-:Y:S01]  /*3000*/  @!P3 IMAD.IADD R15, R15, 0x1, -R6 ;  /* 0x000000010f0fb824 */ /* 0x000fe200078e0a06 */
[----:B------:R-:W-:Y:S01]  /*3010*/  LOP3.LUT R17, R17, UR5, RZ, 0x3c, !PT ;  /* 0x0000000511117c12 */ /* 0x000fe2000f8e3cff */
[----:B------:R-:W-:Y:S01]  /*3020*/  IMAD R13, R26, UR21, R5 ;  /* 0x000000151a0d7c24 */ /* 0x000fe2000f8e0205 */
[----:B------:R-:W-:Y:S01]  /*3030*/  SEL R14, R19, R18, !P4 ;  /* 0x00000012130e7207 */ /* 0x000fe20006000000 */
[----:B------:R-:W-:Y:S01]  /*3040*/  IMAD.HI.U32 R24, R16, R23, RZ ;  /* 0x0000001710187227 */ /* 0x000fe200078e00ff */
[----:B------:R-:W-:Y:S02]  /*3050*/  ISETP.GE.AND P6, PT, R17, RZ, PT ;  /* 0x000000ff1100720c */ /* 0x000fe40003fc6270 */
[----:B------:R-:W-:Y:S01]  /*3060*/  @!P0 IADD3 R22, PT, PT, R22, 0x1, RZ ;  /* 0x0000000116168810 */ /* 0x000fe20007ffe0ff */
[----:B------:R-:W-:Y:S01]  /*3070*/  IMAD.MOV R17, RZ, RZ, -R14 ;  /* 0x000000ffff117224 */ /* 0x000fe200078e0a0e */
[----:B------:R-:W-:Y:S01]  /*3080*/  ISETP.GE.U32.AND P4, PT, R15, R6, PT ;  /* 0x000000060f00720c */ /* 0x000fe20003f86070 */
[----:B------:R-:W-:Y:S01]  /*3090*/  VIADD R14, R14, UR13 ;  /* 0x0000000d0e0e7c36 */ /* 0x000fe20008000000 */
[----:B------:R-:W-:Y:S01]  /*30a0*/  LOP3.LUT R19, R13, UR20, RZ, 0x3c, !PT ;  /* 0x000000140d137c12 */ /* 0x000fe2000f8e3cff */
[----:B------:R-:W-:Y:S01]  /*30b0*/  IMAD R15, R17, UR4, R4 ;  /* 0x00000004110f7c24 */ /* 0x000fe2000f8e0204 */
[----:B------:R-:W-:Y:S01]  /*30c0*/  IABS R18, UR20 ;  /* 0x0000001400127c13 */ /* 0x000fe20008000000 */
[----:B------:R-:W-:Y:S01]  /*30d0*/  @P5 VIADD R22, R22, 0x1 ;  /* 0x0000000116165836 */ /* 0x000fe20000000000 */
[----:B------:R-:W-:Y:S01]  /*30e0*/  ISETP.GE.AND P0, PT, R19, RZ, PT ;  /* 0x000000ff1300720c */ /* 0x000fe20003f06270 */
[----:B------:R-:W-:Y:S01]  /*30f0*/  IMAD R17, R24, R21, R23 ;  /* 0x0000001518117224 */ /* 0x000fe200078e0217 */
[----:B------:R-:W-:Y:S01]  /*3100*/  IABS R19, R13 ;  /* 0x0000000d00137213 */ /* 0x000fe20000000000 */
[----:B------:R-:W-:Y:S01]  /*3110*/  IMAD.MOV R18, RZ, RZ, -R18 ;  /* 0x000000ffff127224 */ /* 0x000fe200078e0a12 */
[----:B------:R-:W-:-:S02]  /*3120*/  IABS R25, R15 ;  /* 0x0000000f00197213 */ /* 0x000fc40000000000 */
[----:B------:R-:W-:Y:S01]  /*3130*/  MOV R24, R22 ;  /* 0x0000001600187202 */ /* 0x000fe20000000f00 */
[----:B------:R-:W-:Y:S01]  /*3140*/  IMAD.HI.U32 R13, R10, R19, RZ ;  /* 0x000000130a0d7227 */ /* 0x000fe200078e00ff */
[----:B------:R-:W-:Y:S02]  /*3150*/  ISETP.GT.U32.AND P5, PT, R6, R17, PT ;  /* 0x000000110600720c */ /* 0x000fe40003fa4070 */
[----:B------:R-:W-:Y:S01]  /*3160*/  @!P3 IADD3 R20, PT, PT, R20, 0x1, RZ ;  /* 0x000000011414b810 */ /* 0x000fe20007ffe0ff */
[----:B------:R-:W-:Y:S01]  /*3170*/  IMAD.HI.U32 R22, R10, R23, RZ ;  /* 0x000000170a167227 */ /* 0x000fe200078e00ff */
[----:B------:R-:W-:-:S03]  /*3180*/  LOP3.LUT R15, R15, UR5, RZ, 0x3c, !PT ;  /* 0x000000050f0f7c12 */ /* 0x000fc6000f8e3cff */
[----:B------:R-:W-:-:S04]  /*3190*/  IMAD.HI.U32 R16, R16, R25, RZ ;  /* 0x0000001910107227 */ /* 0x000fc800078e00ff */
[-C--:B------:R-:W-:Y:S02]  /*31a0*/  IMAD R26, R13, R18.reuse, R19 ;  /* 0x000000120d1a7224 */ /* 0x080fe400078e0213 */
[----:B------:R-:W-:Y:S02]  /*31b0*/  IMAD R22, R22, R18, R23 ;  /* 0x0000001216167224 */ /* 0x000fe400078e0217 */
[-C--:B------:R-:W-:Y:S02]  /*31c0*/  IMAD R19, R28, R21.reuse, R9 ;  /* 0x000000151c137224 */ /* 0x080fe400078e0209 */
[----:B------:R-:W-:Y:S01]  /*31d0*/  IMAD R25, R16, R21, R25 ;  /* 0x0000001510197224 */ /* 0x000fe200078e0219 */
[----:B------:R-:W-:Y:S01]  /*31e0*/  LOP3.LUT R21, RZ, UR21, RZ, 0x33, !PT ;  /* 0x00000015ff157c12 */ /* 0x000fe2000f8e33ff */
[----:B------:R-:W-:Y:S01]  /*31f0*/  @!P1 IMAD.MOV R24, RZ, RZ, -R24 ;  /* 0x000000ffff189224 */ /* 0x000fe200078e0a18 */
[----:B------:R-:W-:Y:S01]  /*3200*/  ISETP.GT.U32.AND P3, PT, R7, R22, PT ;  /* 0x000000160700720c */ /* 0x000fe20003f64070 */
[----:B------:R-:W-:Y:S01]  /*3210*/  @!P5 IMAD.IADD R17, R17, 0x1, -R6 ;  /* 0x000000011111d824 */ /* 0x000fe200078e0a06 */
[----:B------:R-:W-:Y:S01]  /*3220*/  ISETP.GT.U32.AND P1, PT, R7, R26, PT ;  /* 0x0000001a0700720c */ /* 0x000fe20003f24070 */
[----:B------:R-:W-:Y:S01]  /*3230*/  @P4 VIADD R20, R20, 0x1 ;  /* 0x0000000114144836 */ /* 0x000fe20000000000 */
[----:B------:R-:W-:-:S02]  /*3240*/  SEL R21, R21, R24, !P2 ;  /* 0x0000001815157207 */ /* 0x000fc40005000000 */
[C---:B------:R-:W-:Y:S01]  /*3250*/  ISETP.GT.U32.AND P2, PT, R6.reuse, R25, PT ;  /* 0x000000190600720c */ /* 0x040fe20003f44070 */
[----:B------:R-:W-:Y:S01]  /*3260*/  @!P6 IMAD.MOV R20, RZ, RZ, -R20 ;  /* 0x000000ffff14e224 */ /* 0x000fe200078e0a14 */
[----:B------:R-:W-:Y:S02]  /*3270*/  IADD3 R23, PT, PT, -R21, RZ, RZ ;  /* 0x000000ff15177210 */ /* 0x000fe40007ffe1ff */
[C---:B------:R-:W-:Y:S02]  /*3280*/  ISETP.GT.U32.AND P5, PT, R6.reuse, R17, PT ;  /* 0x000000110600720c */ /* 0x040fe40003fa4070 */
[----:B------:R-:W-:Y:S01]  /*3290*/  ISETP.GT.U32.AND P6, PT, R6, R19, PT ;  /* 0x000000130600720c */ /* 0x000fe20003fc4070 */
[----:B------:R-:W-:Y:S01]  /*32a0*/  IMAD R24, R23, UR21, R4 ;  /* 0x0000001517187c24 */ /* 0x000fe2000f8e0204 */
[----:B------:R-:W-:Y:S01]  /*32b0*/  @!P3 IADD3 R22, PT, PT, R22, -R7, RZ ;  /* 0x800000071616b210 */ /* 0x000fe20007ffe0ff */
[----:B------:R-:W-:Y:S02]  /*32c0*/  @!P1 IMAD.IADD R26, R26, 0x1, -R7 ;  /* 0x000000011a1a9824 */ /* 0x000fe400078e0a07 */
[----:B------:R-:W-:Y:S01]  /*32d0*/  @!P1 VIADD R13, R13, 0x1 ;  /* 0x000000010d0d9836 */ /* 0x000fe20000000000 */
[----:B------:R-:W-:Y:S01]  /*32e0*/  IABS R27, R24 ;  /* 0x00000018001b7213 */ /* 0x000fe20000000000 */
[----:B------:R-:W-:Y:S01]  /*32f0*/  @!P2 IMAD.IADD R25, R25, 0x1, -R6 ;  /* 0x000000011919a824 */ /* 0x000fe200078e0a06 */
[----:B------:R-:W-:Y:S01]  /*3300*/  ISETP.GT.U32.AND P1, PT, R7, R22, PT ;  /* 0x000000160700720c */ /* 0x000fe20003f24070 */
[----:B------:R-:W-:Y:S01]  /*3310*/  @!P2 VIADD R16, R16, 0x1 ;  /* 0x000000011010a836 */ /* 0x000fe20000000000 */
[----:B------:R-:W-:Y:S01]  /*3320*/  ISETP.GE.AND P2, PT, R15, RZ, PT ;  /* 0x000000ff0f00720c */ /* 0x000fe20003f46270 */
[----:B------:R-:W-:Y:S01]  /*3330*/  IMAD.HI.U32 R23, R10, R27, RZ ;  /* 0x0000001b0a177227 */ /* 0x000fe200078e00ff */
[----:B------:R-:W-:-:S02]  /*3340*/  ISETP.GE.U32.AND P3, PT, R25, R6, PT ;  /* 0x000000061900720c */ /* 0x000fc40003f66070 */
[----:B------:R-:W-:Y:S01]  /*3350*/  @!P6 IADD3 R19, PT, PT, R19, -R6, RZ ;  /* 0x800000061313e210 */ /* 0x000fe20007ffe0ff */
[----:B------:R-:W-:Y:S01]  /*3360*/  IMAD.HI.U32 R25, R10, R9, RZ ;  /* 0x000000090a197227 */ /* 0x000fe200078e00ff */
[----:B------:R-:W-:Y:S02]  /*3370*/  ISETP.GE.U32.AND P4, PT, R26, R7, PT ;  /* 0x000000071a00720c */ /* 0x000fe40003f86070 */
[----:B------:R-:W-:Y:S01]  /*3380*/  ISETP.GT.U32.AND P6, PT, R6, R19, PT ;  /* 0x000000130600720c */ /* 0x000fe20003fc4070 */
[-C--:B------:R-:W-:Y:S01]  /*3390*/  IMAD R10, R25, R18.reuse, R9 ;  /* 0x00000012190a7224 */ /* 0x080fe200078e0209 */
[----:B------:R-:W-:Y:S01]  /*33a0*/  LOP3.LUT R9, RZ, UR5, RZ, 0x33, !PT ;  /* 0x00000005ff097c12 */ /* 0x000fe2000f8e33ff */
[----:B------:R-:W-:Y:S01]  /*33b0*/  IMAD R18, R23, R18, R27 ;  /* 0x0000001217127224 */ /* 0x000fe200078e021b */
[----:B------:R-:W-:Y:S01]  /*33c0*/  LOP3.LUT R24, R24, UR20, RZ, 0x3c, !PT ;  /* 0x0000001418187c12 */ /* 0x000fe2000f8e3cff */
[----:B------:R-:W-:Y:S01]  /*33d0*/  @!P5 IMAD.IADD R17, R17, 0x1, -R6 ;  /* 0x000000011111d824 */ /* 0x000fe200078e0a06 */
[----:B------:R-:W-:Y:S01]  /*33e0*/  ISETP.GE.AND P5, PT, R5, RZ, PT ;  /* 0x000000ff0500720c */ /* 0x000fe20003fa6270 */
[----:B------:R-:W-:Y:S01]  /*33f0*/  @!P1 IMAD.IADD R22, R22, 0x1, -R7 ;  /* 0x0000000116169824 */ /* 0x000fe200078e0a07 */
[----:B------:R-:W-:Y:S01]  /*3400*/  ISETP.GT.U32.AND P1, PT, R7, R18, PT ;  /* 0x000000120700720c */ /* 0x000fe20003f24070 */
[----:B------:R-:W-:Y:S01]  /*3410*/  @P3 VIADD R16, R16, 0x1 ;  /* 0x0000000110103836 */ /* 0x000fe20000000000 */
[----:B------:R-:W-:Y:S01]  /*3420*/  ISETP.NE.AND P3, PT, RZ, UR5, PT ;  /* 0x00000005ff007c0c */ /* 0x000fe2000bf65270 */
[----:B------:R-:W-:-:S02]  /*3430*/  @P4 VIADD R13, R13, 0x1 ;  /* 0x000000010d0d4836 */ /* 0x000fc40000000000 */
[----:B------:R-:W-:Y:S01]  /*3440*/  @!P6 IMAD.IADD R19, R19, 0x1, -R6 ;  /* 0x000000011313e824 */ /* 0x000fe200078e0a06 */
[----:B------:R-:W-:Y:S01]  /*3450*/  ISETP.GT.AND P6, PT, R5, UR6, PT ;  /* 0x0000000605007c0c */ /* 0x000fe2000bfc4270 */
[----:B------:R-:W-:Y:S01]  /*3460*/  @!P2 IMAD.MOV R16, RZ, RZ, -R16 ;  /* 0x000000ffff10a224 */ /* 0x000fe200078e0a10 */
[----:B------:R-:W-:Y:S01]  /*3470*/  SEL R20, R9, R20, !P3 ;  /* 0x0000001409147207 */ /* 0x000fe20005800000 */
[----:B------:R-:W-:Y:S01]  /*3480*/  @!P0 IMAD.MOV R13, RZ, RZ, -R13 ;  /* 0x000000ffff0d8224 */ /* 0x000fe200078e0a0d */
[----:B------:R-:W-:Y:S01]  /*3490*/  ISETP.GT.AND P2, PT, R4, UR6, PT ;  /* 0x0000000604007c0c */ /* 0x000fe2000bf44270 */
[----:B------:R-:W-:Y:S01]  /*34a0*/  @!P5 IMAD.MOV R17, RZ, RZ, -R17 ;  /* 0x000000ffff11d224 */ /* 0x000fe200078e0a11 */
[----:B------:R-:W-:Y:S01]  /*34b0*/  @!P5 IADD3 R22, PT, PT, -R22, RZ, RZ ;  /* 0x000000ff1616d210 */ /* 0x000fe20007ffe1ff */
[----:B------:R-:W-:Y:S01]  /*34c0*/  @!P1 IMAD.IADD R18, R18, 0x1, -R7 ;  /* 0x0000000112129824 */ /* 0x000fe200078e0a07 */
[----:B------:R-:W-:Y:S01]  /*34d0*/  ISETP.GT.U32.AND P5, PT, R7, R10, PT ;  /* 0x0000000a0700720c */ /* 0x000fe20003fa4070 */
[----:B------:R-:W-:Y:S01]  /*34e0*/  VIADD R5, R5, UR22 ;  /* 0x0000001605057c36 */ /* 0x000fe20008000000 */
[----:B------:R-:W-:-:S02]  /*34f0*/  @!P1 IADD3 R23, PT, PT, R23, 0x1, RZ ;  /* 0x0000000117179810 */ /* 0x000fc40007ffe0ff */
[----:B------:R-:W-:Y:S01]  /*3500*/  ISETP.GE.AND P1, PT, R4, RZ, PT ;  /* 0x000000ff0400720c */ /* 0x000fe20003f26270 */
[----:B------:R-:W-:Y:S01]  /*3510*/  @P6 VIADD R12, R11, UR16 ;  /* 0x000000100b0c6c36 */ /* 0x000fe20008000000 */
[C---:B------:R-:W-:Y:S02]  /*3520*/  SEL R6, R9.reuse, R17, !P3 ;  /* 0x0000001109067207 */ /* 0x040fe40005800000 */
[----:B------:R-:W-:Y:S01]  /*3530*/  SEL R15, R9, R16, !P3 ;  /* 0x00000010090f7207 */ /* 0x000fe20005800000 */
[----:B------:R-:W-:Y:S01]  /*3540*/  @P2 VIADD R14, R21, UR16 ;  /* 0x00000010150e2c36 */ /* 0x000fe20008000000 */
[----:B------:R-:W-:Y:S01]  /*3550*/  LOP3.LUT R11, RZ, UR20, RZ, 0x33, !PT ;  /* 0x00000014ff0b7c12 */ /* 0x000fe2000f8e33ff */
[----:B------:R-:W-:Y:S02]  /*3560*/  VIADD R6, R6, UR15 ;  /* 0x0000000f06067c36 */ /* 0x000fe40008000000 */
[-C--:B------:R-:W-:Y:S01]  /*3570*/  @!P5 IADD3 R10, PT, PT, R10, -R7.reuse, RZ ;  /* 0x800000070a0ad210 */ /* 0x080fe20007ffe0ff */
[----:B------:R-:W-:Y:S01]  /*3580*/  VIADD R15, R15, UR17 ;  /* 0x000000110f0f7c36 */ /* 0x000fe20008000000 */
[----:B------:R-:W-:-:S02]  /*3590*/  ISETP.GE.U32.AND P5, PT, R18, R7, PT ;  /* 0x000000071200720c */ /* 0x000fc40003fa6070 */
[----:B------:R-:W-:Y:S02]  /*35a0*/  @!P1 IADD3 R19, PT, PT, -R19, RZ, RZ ;  /* 0x000000ff13139210 */ /* 0x000fe40007ffe1ff */
[----:B------:R-:W-:Y:S02]  /*35b0*/  ISETP.GT.U32.AND P4, PT, R7, R10, PT ;  /* 0x0000000a0700720c */ /* 0x000fe40003f84070 */
[----:B------:R-:W-:Y:S02]  /*35c0*/  SEL R9, R9, R19, !P3 ;  /* 0x0000001309097207 */ /* 0x000fe40005800000 */
[----:B------:R-:W-:-:S03]  /*35d0*/  ISETP.GE.AND P3, PT, R24, RZ, PT ;  /* 0x000000ff1800720c */ /* 0x000fc60003f66270 */
[----:B------:R-:W-:Y:S02]  /*35e0*/  VIADD R9, R9, UR15 ;  /* 0x0000000f09097c36 */ /* 0x000fe40008000000 */
[----:B------:R-:W-:-:S04]  /*35f0*/  @P5 IADD3 R23, PT, PT, R23, 0x1, RZ ;  /* 0x0000000117175810 */ /* 0x000fc80007ffe0ff */
[----:B------:R-:W-:Y:S01]  /*3600*/  @!P4 IADD3 R10, PT, PT, R10, -R7, RZ ;  /* 0x800000070a0ac210 */ /* 0x000fe20007ffe0ff */
[----:B------:R-:W-:Y:S01]  /*3610*/  VIADD R7, R20, UR17 ;  /* 0x0000001114077c36 */ /* 0x000fe20008000000 */
[----:B------:R-:W-:Y:S02]  /*3620*/  ISETP.NE.AND P4, PT, RZ, UR20, PT ;  /* 0x00000014ff007c0c */ /* 0x000fe4000bf85270 */
[----:B------:R-:W-:Y:S01]  /*3630*/  @!P3 IADD3 R23, PT, PT, -R23, RZ, RZ ;  /* 0x000000ff1717b210 */ /* 0x000fe20007ffe1ff */
[----:B------:R-:W-:Y:S01]  /*3640*/  @!P1 IMAD.MOV R10, RZ, RZ, -R10 ;  /* 0x000000ffff0a9224 */ /* 0x000fe200078e0a0a */
[C---:B------:R-:W-:Y:S02]  /*3650*/  SEL R13, R11.reuse, R13, !P4 ;  /* 0x0000000d0b0d7207 */ /* 0x040fe40006000000 */
[C---:B------:R-:W-:Y:S02]  /*3660*/  SEL R23, R11.reuse, R23, !P4 ;  /* 0x000000170b177207 */ /* 0x040fe40006000000 */
[----:B------:R-:W-:-:S02]  /*3670*/  SEL R22, R11, R22, !P4 ;  /* 0x000000160b167207 */ /* 0x000fc40006000000 */
[----:B------:R-:W-:Y:S02]  /*3680*/  @P6 IADD3 R7, PT, PT, R13, UR14, RZ ;  /* 0x0000000e0d076c10 */ /* 0x000fe4000fffe0ff */
[----:B------:R-:W-:Y:S01]  /*3690*/  SEL R10, R11, R10, !P4 ;  /* 0x0000000a0b0a7207 */ /* 0x000fe20006000000 */
[----:B------:R-:W-:Y:S01]  /*36a0*/  @P6 VIADD R6, R22, UR12 ;  /* 0x0000000c16066c36 */ /* 0x000fe20008000000 */
[----:B------:R-:W-:Y:S01]  /*36b0*/  @P2 IADD3 R15, PT, PT, R23, UR14, RZ ;  /* 0x0000000e170f2c10 */ /* 0x000fe2000fffe0ff */
[----:B------:R-:W-:Y:S01]  /*36c0*/  IMAD R7, R12, UR9, R7 ;  /* 0x000000090c077c24 */ /* 0x000fe2000f8e0207 */
[----:B------:R-:W-:Y:S01]  /*36d0*/  MOV R13, UR27 ;  /* 0x0000001b000d7c02 */ /* 0x000fe20008000f00 */
[----:B------:R-:W-:Y:S02]  /*36e0*/  @P2 VIADD R9, R10, UR12 ;  /* 0x0000000c0a092c36 */ /* 0x000fe40008000000 */
[----:B------:R-:W-:Y:S02]  /*36f0*/  IMAD R14, R14, UR9, R15 ;  /* 0x000000090e0e7c24 */ /* 0x000fe4000f8e020f */
[----:B------:R-:W-:-:S02]  /*3700*/  IMAD R6, R7, UR8, R6 ;  /* 0x0000000807067c24 */ /* 0x000fc4000f8e0206 */
[----:B------:R-:W-:-:S03]  /*3710*/  IMAD R14, R14, UR8, R9 ;  /* 0x000000080e0e7c24 */ /* 0x000fc6000f8e0209 */
[----:B------:R-:W-:Y:S01]  /*3720*/  LEA R6, R6, R3, 0x3 ;  /* 0x0000000306067211 */ /* 0x000fe200078e18ff */
[----:B------:R-:W-:Y:S02]  /*3730*/  IMAD R10, R14, 0x8, R3 ;  /* 0x000000080e0a7824 */ /* 0x000fe400078e0203 */
[----:B------:R-:W0:Y:S03]  /*3740*/  LDC.64 R14, c[0x0][0x390] ;  /* 0x0000e400ff0e7b82 */ /* 0x000e260000000a00 */
[----:B------:R-:W1:Y:S04]  /*3750*/  LDS.64 R6, [R6] ;  /* 0x0000000006067984 */ /* 0x000e680000000a00 */
[----:B------:R-:W2:Y:S01]  /*3760*/  LDS.64 R10, [R10] ;  /* 0x000000000a0a7984 */ /* 0x000ea20000000a00 */
[----:B0-----:R-:W-:-:S04]  /*3770*/  IMAD.WIDE R14, R5, 0x8, R14 ;  /* 0x00000008050e7825 */ /* 0x001fc800078e020e */
[----:B------:R-:W-:Y:S01]  /*3780*/  VIADD R5, R4, UR27 ;  /* 0x0000001b04057c36 */ /* 0x000fe20008000000 */
[----:B------:R-:W-:-:S05]  /*3790*/  LEA R12, P0, R13, R14, 0x3 ;  /* 0x0000000e0d0c7211 */ /* 0x000fca00078018ff */
[----:B------:R-:W-:Y:S01]  /*37a0*/  IMAD.X R13, RZ, RZ, R15, P0 ;  /* 0x000000ffff0d7224 */ /* 0x000fe200000e060f */
[----:B------:R-:W-:Y:S01]  /*37b0*/  ISETP.GE.AND P0, PT, R5, UR7, PT ;  /* 0x0000000705007c0c */ /* 0x000fe2000bf06270 */
[----:B-1----:R3:W-:Y:S04]  /*37c0*/  STG.E.64 desc[UR18][R14.64], R6 ;  /* 0x000000060e007986 */ /* 0x0027e8000c101b12 */
[----:B--2---:R3:W-:Y:S08]  /*37d0*/  STG.E.64 desc[UR18][R12.64], R10 ;  /* 0x0000000a0c007986 */ /* 0x0047f0000c101b12 */
[----:B------:R-:W-:Y:S05]  /*37e0*/  @!P0 BRA `(.L_x_10) ;  /* 0xfffffff0005c8947 */ /* 0x000fea000383ffff */
.L_x_7:
[----:B------:R-:W-:Y:S05]  /*37f0*/  BSYNC.RECONVERGENT B0 ;  /* 0x0000000000007941 */ /* 0x000fea0003800200 */
.L_x_6:
[----:B------:R-:W-:-:S06]  /*3800*/  UISETP.GE.U32.AND UP0, UPT, UR28, 0x3, UPT ;  /* 0x000000031c00788c */ /* 0x000fcc000bf06070 */
[----:B------:R-:W-:-:S13]  /*3810*/  PLOP3.LUT P0, PT, PT, PT, UP0, 0x80, 0x8 ;  /* 0x000000000008781c */ /* 0x000fda0003f0f008 */
[----:B------:R-:W-:Y:S05]  /*3820*/  @!P0 EXIT ;  /* 0x000000000000894d */ /* 0x000fea0003800000 */
[----:B------:R-:W0:Y:S02]  /*3830*/  LDCU UR4, c[0x0][0x3b0] ;  /* 0x00007600ff0477ac */ /* 0x000e240008000800 */
[----:B01----:R-:W-:Y:S01]  /*3840*/  MOV R8, UR4 ;  /* 0x0000000400087c02 */ /* 0x003fe20008000f00 */
[----:B------:R-:W-:-:S04]  /*3850*/  ULEA UR4, UR29, UR28, 0x2 ;  /* 0x0000001c1d047291 */ /* 0x000fc8000f8e10ff */
[----:B------:R-:W-:Y:S01]  /*3860*/  IMAD R27, R8, UR23, RZ ;  /* 0x00000017081b7c24 */ /* 0x000fe2000f8e02ff */
[----:B------:R-:W-:-:S03]  /*3870*/  ULEA UR4, UR4, 0xfffffffc, 0x1 ;  /* 0xfffffffc04047891 */ /* 0x000fc6000f8e08ff */
[----:B------:R-:W-:-:S05]  /*3880*/  IMAD.SHL.U32 R29, R27, 0x2, RZ ;  /* 0x000000021b1d7824 */ /* 0x000fca00078e00ff */
[----:B------:R-:W-:-:S13]  /*3890*/  ISETP.GE.AND P0, PT, R0, R29, PT ;  /* 0x0000001d0000720c */ /* 0x000fda0003f06270 */
[----:B------:R-:W-:Y:S05]  /*38a0*/  @P0 EXIT ;  /* 0x000000000000094d */ /* 0x000fea0003800000 */
[----:B---3--:R-:W0:Y:S01]  /*38b0*/  I2F.U32.RP R7, UR27 ;  /* 0x0000001b00077d06 */ /* 0x008e220008209000 */
[----:B------:R-:W-:Y:S01]  /*38c0*/  VIADD R6, R0, UR27 ;  /* 0x0000001b00067c36 */ /* 0x000fe20008000000 */
[----:B------:R-:W-:Y:S01]  /*38d0*/  ISETP.NE.U32.AND P2, PT, RZ, UR27, PT ;  /* 0x0000001bff007c0c */ /* 0x000fe2000bf45070 */
[----:B------:R-:W1:Y:S01]  /*38e0*/  LDCU UR5, c[0x0][0x3b0] ;  /* 0x00007600ff0577ac */ /* 0x000e620008000800 */
[----:B------:R-:W-:Y:S02]  /*38f0*/  BSSY.RECONVERGENT B0, `(.L_x_11) ;  /* 0x000007a000007945 */ /* 0x000fe40003800200 */
[CC--:B------:R-:W-:Y:S02]  /*3900*/  ISETP.GE.U32.AND P0, PT, R6.reuse, R29.reuse, PT ;  /* 0x0000001d0600720c */ /* 0x0c0fe40003f06070 */
[----:B------:R-:W-:Y:S02]  /*3910*/  VIMNMX.U32 R4, PT, PT, R6, R29, !PT ;  /* 0x0000001d06047248 */ /* 0x000fe40007fe0000 */
[----:B------:R-:W-:-:S04]  /*3920*/  SEL R5, RZ, 0x1, P0 ;  /* 0x00000001ff057807 */ /* 0x000fc80000000000 */
[----:B------:R-:W-:Y:S01]  /*3930*/  IADD3 R4, PT, PT, R4, -R6, -R5 ;  /* 0x8000000604047210 */ /* 0x000fe20007ffe805 */
[----:B0-----:R-:W0:Y:S02]  /*3940*/  MUFU.RCP R7, R7 ;  /* 0x0000000700077308 */ /* 0x001e240000001000 */
[----:B0-----:R-:W-:Y:S02]  /*3950*/  VIADD R2, R7, 0xffffffe ;  /* 0x0ffffffe07027836 */ /* 0x001fe40000000000 */
[----:B------:R-:W0:Y:S04]  /*3960*/  LDC.64 R6, c[0x0][0x3b0] ;  /* 0x0000ec00ff067b82 */ /* 0x000e280000000a00 */
[----:B------:R2:W3:Y:S02]  /*3970*/  F2I.FTZ.U32.TRUNC.NTZ R3, R2 ;  /* 0x0000000200037305 */ /* 0x0004e4000021f000 */
[----:B--2---:R-:W-:Y:S01]  /*3980*/  IMAD.MOV.U32 R2, RZ, RZ, RZ ;  /* 0x000000ffff027224 */ /* 0x004fe200078e00ff */
[----:B---3--:R-:W-:-:S05]  /*3990*/  IADD3 R9, PT, PT, RZ, -R3, RZ ;  /* 0x80000003ff097210 */ /* 0x008fca0007ffe0ff */
[----:B------:R-:W-:Y:S02]  /*39a0*/  IMAD R9, R9, UR27, RZ ;  /* 0x0000001b09097c24 */ /* 0x000fe4000f8e02ff */
[----:B0-----:R-:W-:Y:S02]  /*39b0*/  IMAD.IADD R6, R7, 0x1, -R6 ;  /* 0x0000000107067824 */ /* 0x001fe400078e0a06 */
[----:B------:R-:W-:-:S06]  /*39c0*/  IMAD.HI.U32 R9, R3, R9, R2 ;  /* 0x0000000903097227 */ /* 0x000fcc00078e0002 */
[----:B------:R-:W-:-:S05]  /*39d0*/  IMAD.HI.U32 R2, R9, R4, RZ ;  /* 0x0000000409027227 */ /* 0x000fca00078e00ff */
[----:B------:R-:W-:-:S05]  /*39e0*/  IADD3 R3, PT, PT, -R2, RZ, RZ ;  /* 0x000000ff02037210 */ /* 0x000fca0007ffe1ff */
[----:B------:R-:W-:-:S05]  /*39f0*/  IMAD R4, R3, UR27, R4 ;  /* 0x0000001b03047c24 */ /* 0x000fca000f8e0204 */
[----:B------:R-:W-:-:S13]  /*3a00*/  ISETP.GE.U32.AND P0, PT, R4, UR27, PT ;  /* 0x0000001b04007c0c */ /* 0x000fda000bf06070 */
[----:B------:R-:W-:Y:S02]  /*3a10*/  @P0 VIADD R4, R4, -UR27 ;  /* 0x8000001b04040c36 */ /* 0x000fe40008000000 */
[----:B------:R-:W-:-:S03]  /*3a20*/  @P0 VIADD R2, R2, 0x1 ;  /* 0x0000000102020836 */ /* 0x000fc60000000000 */
[----:B------:R-:W-:-:S13]  /*3a30*/  ISETP.GE.U32.AND P1, PT, R4, UR27, PT ;  /* 0x0000001b04007c0c */ /* 0x000fda000bf26070 */
[----:B------:R-:W-:Y:S02]  /*3a40*/  @P1 IADD3 R2, PT, PT, R2, 0x1, RZ ;  /* 0x0000000102021810 */ /* 0x000fe40007ffe0ff */
[----:B------:R-:W-:Y:S02]  /*3a50*/  @!P2 LOP3.LUT R2, RZ, UR27, RZ, 0x33, !PT ;  /* 0x0000001bff02ac12 */ /* 0x000fe4000f8e33ff */
[----:B------:R-:W-:Y:S01]  /*3a60*/  ISETP.GE.AND P1, PT, R0, R27, PT ;  /* 0x0000001b0000720c */ /* 0x000fe20003f26270 */
[----:B------:R-:W-:Y:S02]  /*3a70*/  IMAD R27, R27, UR4, RZ ;  /* 0x000000041b1b7c24 */ /* 0x000fe4000f8e02ff */
[----:B------:R-:W-:Y:S01]  /*3a80*/  IMAD.IADD R4, R5, 0x1, R2 ;  /* 0x0000000105047824 */ /* 0x000fe200078e0202 */
[----:B------:R-:W-:-:S04]  /*3a90*/  SEL R25, R6, RZ, !P1 ;  /* 0x000000ff06197207 */ /* 0x000fc80004800000 */
[C---:B------:R-:W-:Y:S02]  /*3aa0*/  LOP3.LUT R2, R4.reuse, 0x3, RZ, 0xc0, !PT ;  /* 0x0000000304027812 */ /* 0x040fe400078ec0ff */
[----:B------:R-:W-:Y:S02]  /*3ab0*/  ISETP.GE.U32.AND P0, PT, R4, 0x3, PT ;  /* 0x000000030400780c */ /* 0x000fe40003f06070 */
[----:B------:R-:W-:-:S13]  /*3ac0*/  ISETP.NE.AND P2, PT, R2, 0x3, PT ;  /* 0x000000030200780c */ /* 0x000fda0003f45270 */
[----:B-1----:R-:W-:Y:S05]  /*3ad0*/  @!P2 BRA `(.L_x_12) ;  /* 0x00000004006ca947 */ /* 0x002fea0003800000 */
[----:B------:R-:W-:Y:S01]  /*3ae0*/  IABS R9, R8 ;  /* 0x0000000800097213 */ /* 0x000fe20000000000 */
[----:B------:R-:W0:Y:S01]  /*3af0*/  S2R R13, SR_CgaCtaId ;  /* 0x00000000000d7919 */ /* 0x000e220000008800 */
[----:B------:R-:W1:Y:S01]  /*3b00*/  I2F.U32.RP R8, UR23 ;  /* 0x0000001700087d06 */ /* 0x000e620008209000 */
[----:B------:R-:W2:Y:S01]  /*3b10*/  LDC.64 R2, c[0x0][0x398] ;  /* 0x0000e600ff027b82 */ /* 0x000ea20000000a00 */
[----:B------:R-:W-:Y:S01]  /*3b20*/  VIADD R4, R4, 0x1 ;  /* 0x0000000104047836 */ /* 0x000fe20000000000 */
[----:B------:R-:W-:Y:S01]  /*3b30*/  ISETP.NE.U32.AND P1, PT, RZ, UR23, PT ;  /* 0x00000017ff007c0c */ /* 0x000fe2000bf25070 */
[----:B------:R-:W-:Y:S01]  /*3b40*/  IMAD R11, RZ, RZ, -UR23 ;  /* 0x80000017ff0b7e24 */ /* 0x000fe2000f8e02ff */
[----:B------:R-:W-:Y:S02]  /*3b50*/  LOP3.LUT R14, RZ, UR23, RZ, 0x33, !PT ;  /* 0x00000017ff0e7c12 */ /* 0x000fe4000f8e33ff */
[----:B------:R-:W-:Y:S01]  /*3b60*/  LOP3.LUT R15, R4, 0x3, RZ, 0xc0, !PT ;  /* 0x00000003040f7812 */ /* 0x000fe200078ec0ff */
[----:B------:R-:W3:Y:S01]  /*3b70*/  I2F.RP R10, R9 ;  /* 0x00000009000a7306 */ /* 0x000ee20000209400 */
[----:B------:R-:W-:-:S03]  /*3b80*/  HFMA2 R4, -RZ, RZ, 0, 0 ;  /* 0x00000000ff047431 */ /* 0x000fc600000001ff */
[----:B------:R-:W-:-:S04]  /*3b90*/  IMAD.MOV R15, RZ, RZ, -R15 ;  /* 0x000000ffff0f7224 */ /* 0x000fc800078e0a0f */
[----:B-1----:R-:W1:Y:S08]  /*3ba0*/  MUFU.RCP R8, R8 ;  /* 0x0000000800087308 */ /* 0x002e700000001000 */
[----:B---3--:R-:W3:Y:S01]  /*3bb0*/  MUFU.RCP R10, R10 ;  /* 0x0000000a000a7308 */ /* 0x008ee20000001000 */
[----:B-1----:R-:W-:-:S07]  /*3bc0*/  VIADD R6, R8, 0xffffffe ;  /* 0x0ffffffe08067836 */ /* 0x002fce0000000000 */
[----:B------:R1:W4:Y:S01]  /*3bd0*/  F2I.FTZ.U32.TRUNC.NTZ R7, R6 ;  /* 0x0000000600077305 */ /* 0x000322000021f000 */
[----:B---3--:R-:W-:Y:S02]  /*3be0*/  IADD3 R5, PT, PT, R10, 0xffffffe, RZ ;  /* 0x0ffffffe0a057810 */ /* 0x008fe40007ffe0ff */
[----:B------:R-:W-:Y:S01]  /*3bf0*/  MOV R10, 0x400 ;  /* 0x00000400000a7802 */ /* 0x000fe20000000f00 */
[----:B-1----:R-:W-:-:S04]  /*3c00*/  IMAD.MOV.U32 R6, RZ, RZ, RZ ;  /* 0x000000ffff067224 */ /* 0x002fc800078e00ff */
[----:B------:R-:W1:Y:S01]  /*3c10*/  F2I.FTZ.U32.TRUNC.NTZ R5, R5 ;  /* 0x0000000500057305 */ /* 0x000e62000021f000 */
[----:B0-----:R-:W-:Y:S01]  /*3c20*/  LEA R10, R13, R10, 0x18 ;  /* 0x0000000a0d0a7211 */ /* 0x001fe200078ec0ff */
[----:B------:R-:W-:Y:S02]  /*3c30*/  IMAD.IADD R13, R0, 0x1, R27 ;  /* 0x00000001000d7824 */ /* 0x000fe400078e021b */
[----:B----4-:R-:W-:-:S04]  /*3c40*/  IMAD R11, R11, R7, RZ ;  /* 0x000000070b0b7224 */ /* 0x010fc800078e02ff */
[----:B------:R-:W-:Y:S01]  /*3c50*/  IMAD.HI.U32 R11, R7, R11, R6 ;  /* 0x0000000b070b7227 */ /* 0x000fe200078e0006 */
[----:B-1----:R-:W-:-:S05]  /*3c60*/  IADD3 R8, PT, PT, RZ, -R5, RZ ;  /* 0x80000005ff087210 */ /* 0x002fca0007ffe0ff */
[----:B------:R-:W-:-:S04]  /*3c70*/  IMAD R7, R8, R9, RZ ;  /* 0x0000000908077224 */ /* 0x000fc800078e02ff */
[----:B--2---:R-:W-:-:S07]  /*3c80*/  IMAD.HI.U32 R12, R5, R7, R4 ;  /* 0x00000007050c7227 */ /* 0x004fce00078e0004 */
.L_x_13:
[-C--:B0-----:R-:W-:Y:S01]  /*3c90*/  IMAD.HI.U32 R5, R11, R0.reuse, RZ ;  /* 0x000000000b057227 */ /* 0x081fe200078e00ff */
[----:B------:R-:W-:-:S03]  /*3ca0*/  IABS R20, R0 ;  /* 0x0000000000147213 */ /* 0x000fc60000000000 */
[----:B------:R-:W-:Y:S01]  /*3cb0*/  IMAD.U32 R8, RZ, RZ, UR5 ;  /* 0x00000005ff087e24 */ /* 0x000fe2000f8e00ff */
[----:B------:R-:W-:Y:S01]  /*3cc0*/  IADD3 R7, PT, PT, -R5, RZ, RZ ;  /* 0x000000ff05077210 */ /* 0x000fe20007ffe1ff */
[----:B------:R-:W-:-:S04]  /*3cd0*/  VIADD R15, R15, 0x1 ;  /* 0x000000010f0f7836 */ /* 0x000fc80000000000 */
[----:B------:R-:W-:Y:S01]  /*3ce0*/  IMAD R4, R7, UR23, R0 ;  /* 0x0000001707047c24 */ /* 0x000fe2000f8e0200 */
[----:B------:R-:W-:-:S04]  /*3cf0*/  IABS R7, R8 ;  /* 0x0000000800077213 */ /* 0x000fc80000000000 */
[----:B------:R-:W-:Y:S01]  /*3d00*/  ISETP.GE.U32.AND P2, PT, R4, UR23, PT ;  /* 0x0000001704007c0c */ /* 0x000fe2000bf46070 */
[----:B------:R-:W0:-:S12]  /*3d10*/  I2F.RP R16, R7 ;  /* 0x0000000700107306 */ /* 0x000e180000209400 */
[----:B------:R-:W-:Y:S01]  /*3d20*/  @P2 VIADD R4, R4, -UR23 ;  /* 0x8000001704042c36 */ /* 0x000fe20008000000 */
[----:B------:R-:W-:Y:S01]  /*3d30*/  @P2 IADD3 R5, PT, PT, R5, 0x1, RZ ;  /* 0x0000000105052810 */ /* 0x000fe20007ffe0ff */
[----:B0-----:R-:W0:Y:S03]  /*3d40*/  MUFU.RCP R16, R16 ;  /* 0x0000001000107308 */ /* 0x001e260000001000 */
[----:B------:R-:W-:-:S13]  /*3d50*/  ISETP.GE.U32.AND P3, PT, R4, UR23, PT ;  /* 0x0000001704007c0c */ /* 0x000fda000bf66070 */
[----:B------:R-:W-:-:S05]  /*3d60*/  @P3 VIADD R5, R5, 0x1 ;  /* 0x0000000105053836 */ /* 0x000fca0000000000 */
[----:B------:R-:W-:Y:S01]  /*3d70*/  SEL R6, R14, R5, !P1 ;  /* 0x000000050e067207 */ /* 0x000fe20004800000 */
[----:B0-----:R-:W-:-:S03]  /*3d80*/  VIADD R5, R16, 0xffffffe ;  /* 0x0ffffffe10057836 */ /* 0x001fc60000000000 */
[----:B------:R-:W-:-:S03]  /*3d90*/  IADD3 R17, PT, PT, -R6, RZ, RZ ;  /* 0x000000ff06117210 */ /* 0x000fc60007ffe1ff */
[----:B------:R-:W0:Y:S02]  /*3da0*/  F2I.FTZ.U32.TRUNC.NTZ R5, R5 ;  /* 0x0000000500057305 */ /* 0x000e24000021f000 */
[----:B------:R-:W-:-:S05]  /*3db0*/  IMAD R17, R17, UR23, R0 ;  /* 0x0000001711117c24 */ /* 0x000fca000f8e0200 */
[----:B------:R-:W-:Y:S02]  /*3dc0*/  IABS R18, R17 ;  /* 0x0000001100127213 */ /* 0x000fe40000000000 */
[----:B------:R-:W-:-:S03]  /*3dd0*/  LOP3.LUT R17, R17, R8, RZ, 0x3c, !PT ;  /* 0x0000000811117212 */ /* 0x000fc600078e3cff */
[----:B------:R-:W-:Y:S01]  /*3de0*/  IMAD.HI.U32 R16, R12, R18, RZ ;  /* 0x000000120c107227 */ /* 0x000fe200078e00ff */
[----:B------:R-:W-:-:S03]  /*3df0*/  ISETP.GE.AND P5, PT, R17, RZ, PT ;  /* 0x000000ff1100720c */ /* 0x000fc60003fa6270 */
[----:B0-----:R-:W-:-:S04]  /*3e00*/  IMAD.MOV R4, RZ, RZ, -R5 ;  /* 0x000000ffff047224 */ /* 0x001fc800078e0a05 */
[----:B------:R-:W-:Y:S01]  /*3e10*/  IMAD.MOV.U32 R12, RZ, RZ, R4 ;  /* 0x000000ffff0c7224 */ /* 0x000fe200078e0004 */
[----:B------:R-:W-:-:S03]  /*3e20*/  IADD3 R4, PT, PT, -R16, RZ, RZ ;  /* 0x000000ff10047210 */ /* 0x000fc60007ffe1ff */
[----:B------:R-:W-:Y:S02]  /*3e30*/  IMAD R19, R12, R7, RZ ;  /* 0x000000070c137224 */ /* 0x000fe400078e02ff */
[----:B------:R-:W-:Y:S02]  /*3e40*/  IMAD R18, R7, R4, R18 ;  /* 0x0000000407127224 */ /* 0x000fe400078e0212 */
[----:B------:R-:W-:-:S03]  /*3e50*/  IMAD.MOV.U32 R4, RZ, RZ, RZ ;  /* 0x000000ffff047224 */ /* 0x000fc600078e00ff */
[----:B------:R-:W-:Y:S01]  /*3e60*/  ISETP.GT.U32.AND P2, PT, R9, R18, PT ;  /* 0x000000120900720c */ /* 0x000fe20003f44070 */
[----:B------:R-:W-:-:S04]  /*3e70*/  IMAD.HI.U32 R12, R5, R19, R4 ;  /* 0x00000013050c7227 */ /* 0x000fc800078e0004 */
[----:B------:R-:W-:-:S04]  /*3e80*/  IMAD.MOV.U32 R5, RZ, RZ, R20 ;  /* 0x000000ffff057224 */ /* 0x000fc800078e0014 */
[----:B------:R-:W-:-:S04]  /*3e90*/  IMAD.HI.U32 R4, R12, R5, RZ ;  /* 0x000000050c047227 */ /* 0x000fc800078e00ff */
[----:B------:R-:W-:Y:S01]  /*3ea0*/  @!P2 IMAD.IADD R18, R18, 0x1, -R7 ;  /* 0x000000011212a824 */ /* 0x000fe200078e0a07 */
[----:B------:R-:W-:Y:S01]  /*3eb0*/  IADD3 R4, PT, PT, -R4, RZ, RZ ;  /* 0x000000ff04047210 */ /* 0x000fe20007ffe1ff */
[----:B------:R-:W-:Y:S01]  /*3ec0*/  @!P2 VIADD R16, R16, 0x1 ;  /* 0x000000011010a836 */ /* 0x000fe20000000000 */
[----:B------:R-:W-:Y:S02]  /*3ed0*/  ISETP.NE.AND P2, PT, R8, RZ, PT ;  /* 0x000000ff0800720c */ /* 0x000fe40003f45270 */
[----:B------:R-:W-:Y:S01]  /*3ee0*/  ISETP.GE.U32.AND P3, PT, R18, R9, PT ;  /* 0x000000091200720c */ /* 0x000fe20003f66070 */
[----:B------:R-:W-:Y:S01]  /*3ef0*/  IMAD R4, R7, R4, R5 ;  /* 0x0000000407047224 */ /* 0x000fe200078e0205 */
[----:B------:R-:W-:Y:S01]  /*3f00*/  LOP3.LUT R5, RZ, R8, RZ, 0x33, !PT ;  /* 0x00000008ff057212 */ /* 0x000fe200078e33ff */
[----:B------:R-:W-:-:S05]  /*3f10*/  IMAD.MOV.U32 R9, RZ, RZ, R7 ;  /* 0x000000ffff097224 */ /* 0x000fca00078e0007 */
[----:B------:R-:W-:-:S05]  /*3f20*/  ISETP.GT.U32.AND P4, PT, R9, R4, PT ;  /* 0x000000040900720c */ /* 0x000fca0003f84070 */
[----:B------:R-:W-:-:S04]  /*3f30*/  @P3 VIADD R16, R16, 0x1 ;  /* 0x0000000110103836 */ /* 0x000fc80000000000 */
[----:B------:R-:W-:-:S04]  /*3f40*/  @!P5 IMAD.MOV R16, RZ, RZ, -R16 ;  /* 0x000000ffff10d224 */ /* 0x000fc800078e0a10 */
[----:B------:R-:W-:Y:S02]  /*3f50*/  @!P4 IADD3 R4, PT, PT, R4, -R7, RZ ;  /* 0x800000070404c210 */ /* 0x000fe40007ffe0ff */
[C---:B------:R-:W-:Y:S02]  /*3f60*/  ISETP.GE.AND P4, PT, R0.reuse, RZ, PT ;  /* 0x000000ff0000720c */ /* 0x040fe40003f86270 */
[----:B------:R-:W-:Y:S02]  /*3f70*/  ISETP.GT.U32.AND P6, PT, R9, R4, PT ;  /* 0x000000040900720c */ /* 0x000fe40003fc4070 */
[----:B------:R-:W-:-:S11]  /*3f80*/  IADD3 R0, PT, PT, R0, UR27, RZ ;  /* 0x0000001b00007c10 */ /* 0x000fd6000fffe0ff */
[----:B------:R-:W-:Y:S01]  /*3f90*/  @!P6 IADD3 R4, PT, PT, R4, -R7, RZ ;  /* 0x800000070404e210 */ /* 0x000fe20007ffe0ff */
[----:B------:R-:W-:-:S03]  /*3fa0*/  IMAD.U32 R7, RZ, RZ, UR9 ;  /* 0x00000009ff077e24 */ /* 0x000fc6000f8e00ff */
[----:B------:R-:W-:Y:S01]  /*3fb0*/  @!P4 IADD3 R4, PT, PT, -R4, RZ, RZ ;  /* 0x000000ff0404c210 */ /* 0x000fe20007ffe1ff */
[----:B------:R-:W-:Y:S01]  /*3fc0*/  IMAD R6, R6, R7, UR14 ;  /* 0x0000000e06067e24 */ /* 0x000fe2000f8e0207 */
[C---:B------:R-:W-:Y:S02]  /*3fd0*/  SEL R7, R5.reuse, R16, !P2 ;  /* 0x0000001005077207 */ /* 0x040fe40005000000 */
[----:B------:R-:W-:Y:S02]  /*3fe0*/  SEL R4, R5, R4, !P2 ;  /* 0x0000000405047207 */ /* 0x000fe40005000000 */
[----:B------:R-:W-:Y:S01]  /*3ff0*/  ISETP.NE.AND P2, PT, R15, RZ, PT ;  /* 0x000000ff0f00720c */ /* 0x000fe20003f45270 */
[----:B------:R-:W-:Y:S02]  /*4000*/  IMAD.IADD R5, R7, 0x1, R6 ;  /* 0x0000000107057824 */ /* 0x000fe400078e0206 */
[----:B------:R-:W-:Y:S02]  /*4010*/  IMAD.IADD R4, R25, 0x1, R4 ;  /* 0x0000000119047824 */ /* 0x000fe400078e0204 */
[----:B------:R-:W-:-:S04]  /*4020*/  IMAD.WIDE R6, R13, 0x8, R2 ;  /* 0x000000080d067825 */ /* 0x000fc800078e0202 */
[----:B------:R-:W-:Y:S02]  /*4030*/  IMAD R5, R5, UR8, R4 ;  /* 0x0000000805057c24 */ /* 0x000fe4000f8e0204 */
[----:B------:R-:W-:-:S03]  /*4040*/  VIADD R13, R13, UR27 ;  /* 0x0000001b0d0d7c36 */ /* 0x000fc60008000000 */
[----:B------:R-:W-:-:S06]  /*4050*/  LEA R5, R5, R10, 0x3 ;  /* 0x0000000a05057211 */ /* 0x000fcc00078e18ff */
[----:B------:R-:W0:Y:S04]  /*4060*/  LDS.64 R4, [R5] ;  /* 0x0000000005047984 */ /* 0x000e280000000a00 */
[----:B0-----:R0:W-:Y:S01]  /*4070*/  STG.E.64 desc[UR18][R6.64], R4 ;  /* 0x0000000406007986 */ /* 0x0011e2000c101b12 */
[----:B------:R-:W-:Y:S05]  /*4080*/  @P2 BRA `(.L_x_13) ;  /* 0xfffffffc00002947 */ /* 0x000fea000383ffff */
.L_x_12:
[----:B------:R-:W-:Y:S05]  /*4090*/  BSYNC.RECONVERGENT B0 ;  /* 0x0000000000007941 */ /* 0x000fea0003800200 */
.L_x_11:
[----:B------:R-:W-:Y:S05]  /*40a0*/  @!P0 EXIT ;  /* 0x000000000000894d */ /* 0x000fea0003800000 */
[----:B------:R-:W-:Y:S01]  /*40b0*/  IABS R24, R8 ;  /* 0x0000000800187213 */ /* 0x000fe20000000000 */
[----:B------:R-:W1:Y:S01]  /*40c0*/  S2UR UR5, SR_CgaCtaId ;  /* 0x00000000000579c3 */ /* 0x000e620000008800 */
[----:B------:R-:W2:Y:S01]  /*40d0*/  I2F.U32.RP R8, UR23 ;  /* 0x0000001700087d06 */ /* 0x000ea20008209000 */
[----:B------:R-:W-:Y:S01]  /*40e0*/  IADD3 R23, PT, PT, RZ, -UR23, RZ ;  /* 0x80000017ff177c10 */ /* 0x000fe2000fffe0ff */
[----:B------:R-:W-:Y:S02]  /*40f0*/  UISETP.NE.U32.AND UP0, UPT, UR23, URZ, UPT ;  /* 0x000000ff1700728c */ /* 0x000fe4000bf05070 */
[----:B------:R-:W-:Y:S01]  /*4100*/  ULOP3.LUT UR7, URZ, UR23, URZ, 0x33, !UPT ;  /* 0x00000017ff077292 */ /* 0x000fe2000f8e33ff */
[----:B------:R-:W-:Y:S02]  /*4110*/  UMOV UR4, 0x400 ;  /* 0x0000040000047882 */ /* 0x000fe40000000000 */
[----:B------:R-:W3:Y:S01]  /*4120*/  LDC R22, c[0x0][0x3b0] ;  /* 0x0000ec00ff167b82 */ /* 0x000ee20000000800 */
[----:B------:R-:W4:Y:S01]  /*4130*/  I2F.RP R9, R24 ;  /* 0x0000001800097306 */ /* 0x000f220000209400 */
[----:B------:R-:W-:Y:S01]  /*4140*/  PLOP3.LUT P0, PT, PT, PT, UP0, 0x80, 0x8 ;  /* 0x000000000008781c */ /* 0x000fe20003f0f008 */
[----:B------:R-:W-:Y:S01]  /*4150*/  IMAD.U32 R20, RZ, RZ, UR7 ;  /* 0x00000007ff147e24 */ /* 0x000fe2000f8e00ff */
[----:B------:R-:W-:-:S04]  /*4160*/  USHF.L.U32 UR6, UR27, 0x3, URZ ;  /* 0x000000031b067899 */ /* 0x000fc800080006ff */
[----:B------:R-:W3:Y:S01]  /*4170*/  LDC.64 R2, c[0x0][0x398] ;  /* 0x0000e600ff027b82 */ /* 0x000ee20000000a00 */
[----:B--2---:R-:W0:Y:S01]  /*4180*/  MUFU.RCP R8, R8 ;  /* 0x0000000800087308 */ /* 0x004e220000001000 */
[----:B-1----:R-:W-:-:S07]  /*4190*/  ULEA UR4, UR5, UR4, 0x18 ;  /* 0x0000000405047291 */ /* 0x002fce000f8ec0ff */
[----:B----4-:R-:W1:Y:S01]  /*41a0*/  MUFU.RCP R9, R9 ;  /* 0x0000000900097308 */ /* 0x010e620000001000 */
[----:B0-----:R-:W-:-:S07]  /*41b0*/  VIADD R6, R8, 0xffffffe ;  /* 0x0ffffffe08067836 */ /* 0x001fce0000000000 */
[----:B------:R0:W2:Y:S01]  /*41c0*/  F2I.FTZ.U32.TRUNC.NTZ R7, R6 ;  /* 0x0000000600077305 */ /* 0x0000a2000021f000 */
[----:B-1----:R-:W-:-:S07]  /*41d0*/  VIADD R4, R9, 0xffffffe ;  /* 0x0ffffffe09047836 */ /* 0x002fce0000000000 */
[----:B------:R1:W4:Y:S01]  /*41e0*/  F2I.FTZ.U32.TRUNC.NTZ R5, R4 ;  /* 0x0000000400057305 */ /* 0x000322000021f000 */
[----:B0-----:R-:W-:Y:S02]  /*41f0*/  IMAD.MOV.U32 R6, RZ, RZ, RZ ;  /* 0x000000ffff067224 */ /* 0x001fe400078e00ff */
[----:B--2---:R-:W-:Y:S01]  /*4200*/  IMAD R23, R23, R7, RZ ;  /* 0x0000000717177224 */ /* 0x004fe200078e02ff */
[----:B-1----:R-:W-:-:S03]  /*4210*/  MOV R4, RZ ;  /* 0x000000ff00047202 */ /* 0x002fc60000000f00 */
[----:B------:R-:W-:-:S04]  /*4220*/  IMAD.HI.U32 R23, R7, R23, R6 ;  /* 0x0000001707177227 */ /* 0x000fc800078e0006 */
[----:B----4-:R-:W-:-:S04]  /*4230*/  IMAD.MOV R21, RZ, RZ, -R5 ;  /* 0x000000ffff157224 */ /* 0x010fc800078e0a05 */
[----:B------:R-:W-:-:S04]  /*4240*/  IMAD R21, R21, R24, RZ ;  /* 0x0000001815157224 */ /* 0x000fc800078e02ff */
[----:B---3--:R-:W-:-:S07]  /*4250*/  IMAD.HI.U32 R21, R5, R21, R4 ;  /* 0x0000001505157227 */ /* 0x008fce00078e0004 */
.L_x_14:
[----:B-1----:R-:W0:Y:S01]  /*4260*/  I2F.U32.RP R8, UR23 ;  /* 0x0000001700087d06 */ /* 0x002e220008209000 */
[----:B------:R-:W-:Y:S01]  /*4270*/  IMAD.HI.U32 R5, R23, R0, RZ ;  /* 0x0000000017057227 */ /* 0x000fe200078e00ff */
[----:B------:R-:W-:Y:S01]  /*4280*/  IABS R4, R22 ;  /* 0x0000001600047213 */ /* 0x000fe20000000000 */
[----:B------:R-:W-:Y:S02]  /*4290*/  ULOP3.LUT UR5, URZ, UR23, URZ, 0x33, !UPT ;  /* 0x00000017ff057292 */ /* 0x000fe4000f8e33ff */
[----:B------:R-:W-:Y:S01]  /*42a0*/  IMAD.MOV R7, RZ, RZ, -R5 ;  /* 0x000000ffff077224 */ /* 0x000fe200078e0a05 */
[----:B------:R-:W-:Y:S02]  /*42b0*/  UISETP.NE.U32.AND UP0, UPT, UR23, URZ, UPT ;  /* 0x000000ff1700728c */ /* 0x000fe4000bf05070 */
[----:B------:R-:W-:Y:S01]  /*42c0*/  IMAD R23, RZ, RZ, -UR23 ;  /* 0x80000017ff177e24 */ /* 0x000fe2000f8e02ff */
[----:B------:R-:W1:Y:S01]  /*42d0*/  I2F.RP R9, R4 ;  /* 0x0000000400097306 */ /* 0x000e620000209400 */
[----:B------:R-:W-:-:S05]  /*42e0*/  IMAD R6, R7, UR23, R0 ;  /* 0x0000001707067c24 */ /* 0x000fca000f8e0200 */
[C---:B------:R-:W-:Y:S02]  /*42f0*/  ISETP.GE.U32.AND P1, PT, R6.reuse, UR23, PT ;  /* 0x0000001706007c0c */ /* 0x040fe4000bf26070 */
[----:B0-----:R-:W0:Y:S08]  /*4300*/  MUFU.RCP R8, R8 ;  /* 0x0000000800087308 */ /* 0x001e300000001000 */
[----:B-1----:R-:W-:Y:S03]  /*4310*/  MUFU.RCP R9, R9 ;  /* 0x0000000900097308 */ /* 0x002fe60000001000 */
[----:B------:R-:W-:-:S02]  /*4320*/  @P1 VIADD R6, R6, -UR23 ;  /* 0x8000001706061c36 */ /* 0x000fc40008000000 */
[----:B------:R-:W-:-:S03]  /*4330*/  @P1 VIADD R5, R5, 0x1 ;  /* 0x0000000105051836 */ /* 0x000fc60000000000 */
[----:B------:R-:W-:Y:S01]  /*4340*/  ISETP.GE.U32.AND P2, PT, R6, UR23, PT ;  /* 0x0000001706007c0c */ /* 0x000fe2000bf46070 */
[----:B------:R-:W-:Y:S01]  /*4350*/  HFMA2 R6, -RZ, RZ, 0, 0 ;  /* 0x00000000ff067431 */ /* 0x000fe200000001ff */
[----:B0-----:R-:W-:Y:S01]  /*4360*/  IADD3 R7, PT, PT, R8, 0xffffffe, RZ ;  /* 0x0ffffffe08077810 */ /* 0x001fe20007ffe0ff */
[----:B------:R-:W-:-:S04]  /*4370*/  VIADD R8, R0, UR27 ;  /* 0x0000001b00087c36 */ /* 0x000fc80008000000 */
[----:B------:R-:W-:Y:S01]  /*4380*/  VIADD R26, R8, UR27 ;  /* 0x0000001b081a7c36 */ /* 0x000fe20008000000 */
[----:B------:R-:W0:Y:S05]  /*4390*/  F2I.FTZ.U32.TRUNC.NTZ R7, R7 ;  /* 0x0000000700077305 */ /* 0x000e2a000021f000 */
[----:B------:R-:W-:-:S04]  /*43a0*/  @P2 IADD3 R5, PT, PT, R5, 0x1, RZ ;  /* 0x0000000105052810 */ /* 0x000fc80007ffe0ff */
[----:B------:R-:W-:Y:S01]  /*43b0*/  SEL R12, R20, R5, !P0 ;  /* 0x00000005140c7207 */ /* 0x000fe20004000000 */
[----:B------:R-:W-:-:S04]  /*43c0*/  IMAD.U32 R20, RZ, RZ, UR5 ;  /* 0x00000005ff147e24 */ /* 0x000fc8000f8e00ff */
[----:B------:R-:W-:Y:S02]  /*43d0*/  IMAD.MOV R17, RZ, RZ, -R12 ;  /* 0x000000ffff117224 */ /* 0x000fe400078e0a0c */
[----:B0-----:R-:W-:Y:S02]  /*43e0*/  IMAD R23, R23, R7, RZ ;  /* 0x0000000717177224 */ /* 0x001fe400078e02ff */
[----:B------:R-:W-:Y:S02]  /*43f0*/  IMAD R17, R17, UR23, R0 ;  /* 0x0000001711117c24 */ /* 0x000fe4000f8e0200 */
[----:B------:R-:W-:Y:S01]  /*4400*/  IMAD.HI.U32 R23, R7, R23, R6 ;  /* 0x0000001707177227 */ /* 0x000fe200078e0006 */
[----:B------:R-:W-:Y:S02]  /*4410*/  IADD3 R7, PT, PT, R9, 0xffffffe, RZ ;  /* 0x0ffffffe09077810 */ /* 0x000fe40007ffe0ff */
[----:B------:R-:W-:Y:S02]  /*4420*/  IABS R6, R17 ;  /* 0x0000001100067213 */ /* 0x000fe40000000000 */
[----:B------:R-:W-:Y:S01]  /*4430*/  LOP3.LUT R17, R17, R22, RZ, 0x3c, !PT ;  /* 0x0000001611117212 */ /* 0x000fe200078e3cff */
[----:B------:R-:W-:Y:S01]  /*4440*/  IMAD.HI.U32 R13, R23, R8, RZ ;  /* 0x00000008170d7227 */ /* 0x000fe200078e00ff */
[----:B------:R-:W0:Y:S02]  /*4450*/  F2I.FTZ.U32.TRUNC.NTZ R7, R7 ;  /* 0x0000000700077305 */ /* 0x000e24000021f000 */
[----:B------:R-:W-:Y:S01]  /*4460*/  ISETP.GE.AND P2, PT, R17, RZ, PT ;  /* 0x000000ff1100720c */ /* 0x000fe20003f46270 */
[----:B------:R-:W-:-:S02]  /*4470*/  IMAD.MOV R5, RZ, RZ, -R13 ;  /* 0x000000ffff057224 */ /* 0x000fc400078e0a0d */
[----:B------:R-:W-:-:S04]  /*4480*/  IMAD.HI.U32 R9, R21, R6, RZ ;  /* 0x0000000615097227 */ /* 0x000fc800078e00ff */
[----:B------:R-:W-:Y:S02]  /*4490*/  IMAD R5, R5, UR23, R8 ;  /* 0x0000001705057c24 */ /* 0x000fe4000f8e0208 */
[----:B------:R-:W-:-:S03]  /*44a0*/  IMAD.HI.U32 R15, R23, R26, RZ ;  /* 0x0000001a170f7227 */ /* 0x000fc600078e00ff */
[----:B------:R-:W-:Y:S01]  /*44b0*/  ISETP.GE.U32.AND P0, PT, R5, UR23, PT ;  /* 0x0000001705007c0c */ /* 0x000fe2000bf06070 */
[----:B------:R-:W-:Y:S01]  /*44c0*/  IMAD.MOV R11, RZ, RZ, -R9 ;  /* 0x000000ffff0b7224 */ /* 0x000fe200078e0a09 */
[----:B0-----:R-:W-:Y:S01]  /*44d0*/  IADD3 R21, PT, PT, RZ, -R7, RZ ;  /* 0x80000007ff157210 */ /* 0x001fe20007ffe0ff */
[----:B------:R-:W-:-:S04]  /*44e0*/  IMAD.MOV R19, RZ, RZ, -R15 ;  /* 0x000000ffff137224 */ /* 0x000fc800078e0a0f */
[----:B------:R-:W-:-:S06]  /*44f0*/  IMAD R21, R21, R4, RZ ;  /* 0x0000000415157224 */ /* 0x000fcc00078e02ff */
[----:B------:R-:W-:Y:S02]  /*4500*/  @P0 VIADD R5, R5, -UR23 ;  /* 0x8000001705050c36 */ /* 0x000fe40008000000 */
[----:B------:R-:W-:Y:S01]  /*4510*/  @P0 VIADD R13, R13, 0x1 ;  /* 0x000000010d0d0836 */ /* 0x000fe20000000000 */
[----:B------:R-:W-:Y:S02]  /*4520*/  PLOP3.LUT P0, PT, PT, PT, UP0, 0x80, 0x8 ;  /* 0x000000000008781c */ /* 0x000fe40003f0f008 */
[----:B------:R-:W-:Y:S01]  /*4530*/  ISETP.GE.U32.AND P1, PT, R5, UR23, PT ;  /* 0x0000001705007c0c */ /* 0x000fe2000bf26070 */
[----:B------:R-:W-:Y:S01]  /*4540*/  IMAD R5, R4, R11, R6 ;  /* 0x0000000b04057224 */ /* 0x000fe200078e0206 */
[----:B------:R-:W-:Y:S01]  /*4550*/  MOV R6, RZ ;  /* 0x000000ff00067202 */ /* 0x000fe20000000f00 */
[----:B------:R-:W-:-:S03]  /*4560*/  IMAD R11, R19, UR23, R26 ;  /* 0x00000017130b7c24 */ /* 0x000fc6000f8e021a */
[----:B------:R-:W-:Y:S01]  /*4570*/  ISETP.GT.U32.AND P3, PT, R24, R5, PT ;  /* 0x000000051800720c */ /* 0x000fe20003f64070 */
[----:B------:R-:W-:Y:S01]  /*4580*/  IMAD.HI.U32 R21, R7, R21, R6 ;  /* 0x0000001507157227 */ /* 0x000fe200078e0006 */
[----:B------:R-:W-:Y:S02]  /*4590*/  ISETP.GE.U32.AND P5, PT, R11, UR23, PT ;  /* 0x000000170b007c0c */ /* 0x000fe4000bfa6070 */
[----:B------:R-:W-:-:S03]  /*45a0*/  IABS R6, R0 ;  /* 0x0000000000067213 */ /* 0x000fc60000000000 */
[----:B------:R-:W-:Y:S02]  /*45b0*/  @P1 IADD3 R13, PT, PT, R13, 0x1, RZ ;  /* 0x000000010d0d1810 */ /* 0x000fe40007ffe0ff */
[----:B------:R-:W-:Y:S01]  /*45c0*/  IMAD.HI.U32 R7, R21, R6, RZ ;  /* 0x0000000615077227 */ /* 0x000fe200078e00ff */
[----:B------:R-:W-:Y:S02]  /*45d0*/  ISETP.GE.AND P1, PT, R8, RZ, PT ;  /* 0x000000ff0800720c */ /* 0x000fe40003f26270 */
[----:B------:R-:W-:Y:S01]  /*45e0*/  SEL R10, R20, R13, !P0 ;  /* 0x0000000d140a7207 */ /* 0x000fe20004000000 */
[----:B------:R-:W-:Y:S01]  /*45f0*/  @!P3 IMAD.IADD R5, R5, 0x1, -R4 ;  /* 0x000000010505b824 */ /* 0x000fe200078e0a04 */
[----:B------:R-:W-:Y:S01]  /*4600*/  IADD3 R19, PT, PT, -R7, RZ, RZ ;  /* 0x000000ff07137210 */ /* 0x000fe20007ffe1ff */
[----:B------:R-:W-:Y:S01]  /*4610*/  @P5 VIADD R11, R11, -UR23 ;  /* 0x800000170b0b5c36 */ /* 0x000fe20008000000 */
[----:B------:R-:W-:Y:S01]  /*4620*/  IABS R13, R8 ;  /* 0x00000008000d7213 */ /* 0x000fe20000000000 */
[----:B------:R-:W-:Y:S01]  /*4630*/  IMAD.MOV R17, RZ, RZ, -R10 ;  /* 0x000000ffff117224 */ /* 0x000fe200078e0a0a */
[----:B------:R-:W-:Y:S01]  /*4640*/  ISETP.GE.U32.AND P4, PT, R5, R24, PT ;  /* 0x000000180500720c */ /* 0x000fe20003f86070 */
[----:B------:R-:W-:Y:S01]  /*4650*/  IMAD.MOV.U32 R24, RZ, RZ, R4 ;  /* 0x000000ffff187224 */ /* 0x000fe200078e0004 */
[----:B------:R-:W-:Y:S01]  /*4660*/  ISETP.GE.U32.AND P6, PT, R11, UR23, PT ;  /* 0x000000170b007c0c */ /* 0x000fe2000bfc6070 */
[----:B------:R-:W-:Y:S01]  /*4670*/  IMAD R17, R17, UR23, R8 ;  /* 0x0000001711117c24 */ /* 0x000fe2000f8e0208 */
[----:B------:R-:W-:Y:S01]  /*4680*/  @!P3 IADD3 R9, PT, PT, R9, 0x1, RZ ;  /* 0x000000010909b810 */ /* 0x000fe20007ffe0ff */
[----:B------:R-:W-:-:S02]  /*4690*/  IMAD R11, R4, R19, R6 ;  /* 0x00000013040b7224 */ /* 0x000fc400078e0206 */
[----:B------:R-:W-:Y:S01]  /*46a0*/  @P5 VIADD R15, R15, 0x1 ;  /* 0x000000010f0f5836 */ /* 0x000fe20000000000 */
[----:B------:R-:W-:Y:S01]  /*46b0*/  IABS R8, R17 ;  /* 0x0000001100087213 */ /* 0x000fe20000000000 */
[----:B------:R-:W-:Y:S01]  /*46c0*/  IMAD.HI.U32 R7, R21, R13, RZ ;  /* 0x0000000d15077227 */ /* 0x000fe200078e00ff */
[----:B------:R-:W-:Y:S02]  /*46d0*/  ISETP.GT.U32.AND P5, PT, R24, R11, PT ;  /* 0x0000000b1800720c */ /* 0x000fe40003fa4070 */
[----:B------:R-:W-:Y:S01]  /*46e0*/  LOP3.LUT R17, R17, R22, RZ, 0x3c, !PT ;  /* 0x0000001611117212 */ /* 0x000fe200078e3cff */
[----:B------:R-:W-:Y:S01]  /*46f0*/  IMAD.MOV.U32 R19, RZ, RZ, R8 ;  /* 0x000000ffff137224 */ /* 0x000fe200078e0008 */
[----:B------:R-:W-:Y:S01]  /*4700*/  IABS R8, R26 ;  /* 0x0000001a00087213 */ /* 0x000fe20000000000 */
[----:B------:R-:W-:Y:S01]  /*4710*/  @P6 VIADD R15, R15, 0x1 ;  /* 0x000000010f0f6836 */ /* 0x000fe20000000000 */
[----:B------:R-:W-:Y:S01]  /*4720*/  IADD3 R6, PT, PT, -R7, RZ, RZ ;  /* 0x000000ff07067210 */ /* 0x000fe20007ffe1ff */
[----:B------:R-:W-:Y:S01]  /*4730*/  IMAD.HI.U32 R5, R21, R19, RZ ;  /* 0x0000001315057227 */ /* 0x000fe200078e00ff */
[----:B------:R-:W-:-:S02]  /*4740*/  MOV R7, R8 ;  /* 0x0000000800077202 */ /* 0x000fc40000000f00 */
[----:B------:R-:W-:Y:S01]  /*4750*/  SEL R8, R20, R15, !P0 ;  /* 0x0000000f14087207 */ /* 0x000fe20004000000 */
[----:B------:R-:W-:Y:S01]  /*4760*/  IMAD.MOV R14, RZ, RZ, -R5 ;  /* 0x000000ffff0e7224 */ /* 0x000fe200078e0a05 */
[----:B------:R-:W-:Y:S01]  /*4770*/  ISETP.GE.AND P3, PT, R17, RZ, PT ;  /* 0x000000ff1100720c */ /* 0x000fe20003f66270 */
[----:B------:R-:W-:Y:S02]  /*4780*/  IMAD R13, R4, R6, R13 ;  /* 0x00000006040d7224 */ /* 0x000fe400078e020d */
[----:B------:R-:W-:-:S04]  /*4790*/  IMAD.HI.U32 R6, R21, R7, RZ ;  /* 0x0000000715067227 */ /* 0x000fc800078e00ff */
[----:B------:R-:W-:Y:S01]  /*47a0*/  IMAD R19, R4, R14, R19 ;  /* 0x0000000e04137224 */ /* 0x000fe200078e0213 */
[----:B------:R-:W-:Y:S01]  /*47b0*/  IADD3 R6, PT, PT, -R6, RZ, RZ ;  /* 0x000000ff06067210 */ /* 0x000fe20007ffe1ff */
[----:B------:R-:W-:Y:S02]  /*47c0*/  @!P5 IMAD.IADD R11, R11, 0x1, -R4 ;  /* 0x000000010b0bd824 */ /* 0x000fe400078e0a04 */
[----:B------:R-:W-:Y:S01]  /*47d0*/  IMAD.MOV R15, RZ, RZ, -R8 ;  /* 0x000000ffff0f7224 */ /* 0x000fe200078e0a08 */
[----:B------:R-:W-:Y:S01]  /*47e0*/  ISETP.GT.U32.AND P5, PT, R24, R19, PT ;  /* 0x000000131800720c */ /* 0x000fe20003fa4070 */
[----:B------:R-:W-:Y:S01]  /*47f0*/  IMAD R7, R4, R6, R7 ;  /* 0x0000000604077224 */ /* 0x000fe200078e0207 */
[----:B------:R-:W-:Y:S01]  /*4800*/  ISETP.GT.U32.AND P6, PT, R24, R11, PT ;  /* 0x0000000b1800720c */ /* 0x000fe20003fc4070 */
[----:B------:R-:W-:Y:S02]  /*4810*/  IMAD R15, R15, UR23, R26 ;  /* 0x000000170f0f7c24 */ /* 0x000fe4000f8e021a */
[----:B------:R-:W-:Y:S01]  /*4820*/  @P4 VIADD R9, R9, 0x1 ;  /* 0x0000000109094836 */ /* 0x000fe20000000000 */
[C---:B------:R-:W-:Y:S01]  /*4830*/  ISETP.GE.AND P4, PT, R26.reuse, RZ, PT ;  /* 0x000000ff1a00720c */ /* 0x040fe20003f86270 */
[----:B------:R-:W-:Y:S01]  /*4840*/  VIADD R26, R26, UR27 ;  /* 0x0000001b1a1a7c36 */ /* 0x000fe20008000000 */
[----:B------:R-:W-:-:S02]  /*4850*/  IABS R6, R15 ;  /* 0x0000000f00067213 */ /* 0x000fc40000000000 */
[----:B------:R-:W-:Y:S01]  /*4860*/  MOV R14, R9 ;  /* 0x00000009000e7202 */ /* 0x000fe20000000f00 */
[----:B------:R-:W-:Y:S01]  /*4870*/  IMAD.HI.U32 R9, R23, R26, RZ ;  /* 0x0000001a17097227 */ /* 0x000fe200078e00ff */
[----:B------:R-:W-:Y:S02]  /*4880*/  LOP3.LUT R15, R15, R22, RZ, 0x3c, !PT ;  /* 0x000000160f0f7212 */ /* 0x000fe400078e3cff */
[----:B------:R-:W-:Y:S01]  /*4890*/  @!P2 IADD3 R14, PT, PT, -R14, RZ, RZ ;  /* 0x000000ff0e0ea210 */ /* 0x000fe20007ffe1ff */
[----:B------:R-:W-:Y:S01]  /*48a0*/  IMAD.MOV.U32 R17, RZ, RZ, R6 ;  /* 0x000000ffff117224 */ /* 0x000fe200078e0006 */
[----:B------:R-:W-:Y:S01]  /*48b0*/  IABS R18, R26 ;  /* 0x0000001a00127213 */ /* 0x000fe20000000000 */
[--C-:B------:R-:W-:Y:S02]  /*48c0*/  @!P5 IMAD.IADD R19, R19, 0x1, -R4.reuse ;  /* 0x000000011313d824 */ /* 0x100fe400078e0a04 */
[----:B------:R-:W-:Y:S01]  /*48d0*/  @!P6 IMAD.IADD R11, R11, 0x1, -R4 ;  /* 0x000000010b0be824 */ /* 0x000fe200078e0a04 */
[----:B------:R-:W-:Y:S01]  /*48e0*/  ISETP.GE.AND P6, PT, R0, RZ, PT ;  /* 0x000000ff0000720c */ /* 0x000fe20003fc6270 */
[----:B------:R-:W-:Y:S01]  /*48f0*/  IMAD.HI.U32 R6, R21, R17, RZ ;  /* 0x0000001115067227 */ /* 0x000fe200078e00ff */
[----:B------:R-:W-:-:S02]  /*4900*/  ISETP.GE.U32.AND P2, PT, R19, R24, PT ;  /* 0x000000181300720c */ /* 0x000fc40003f46070 */
[----:B------:R-:W-:Y:S01]  /*4910*/  IADD3 R19, PT, PT, -R9, RZ, RZ ;  /* 0x000000ff09137210 */ /* 0x000fe20007ffe1ff */
[----:B------:R-:W-:Y:S02]  /*4920*/  IMAD.MOV R16, RZ, RZ, -R6 ;  /* 0x000000ffff107224 */ /* 0x000fe400078e0a06 */
[----:B------:R-:W-:Y:S01]  /*4930*/  @!P5 VIADD R5, R5, 0x1 ;  /* 0x000000010505d836 */ /* 0x000fe20000000000 */
[----:B------:R-:W-:Y:S01]  /*4940*/  ISETP.GT.U32.AND P5, PT, R24, R13, PT ;  /* 0x0000000d1800720c */ /* 0x000fe20003fa4070 */
[----:B------:R-:W-:Y:S02]  /*4950*/  IMAD R17, R4, R16, R17 ;  /* 0x0000001004117224 */ /* 0x000fe400078e0211 */
[----:B------:R-:W-:Y:S02]  /*4960*/  IMAD R16, R19, UR23, R26 ;  /* 0x0000001713107c24 */ /* 0x000fe4000f8e021a */
[----:B------:R-:W-:Y:S02]  /*4970*/  @!P6 IMAD.MOV R11, RZ, RZ, -R11 ;  /* 0x000000ffff0be224 */ /* 0x000fe400078e0a0b */
[----:B------:R-:W-:Y:S01]  /*4980*/  @P2 VIADD R5, R5, 0x1 ;  /* 0x0000000105052836 */ /* 0x000fe20000000000 */
[----:B------:R-:W-:-:S02]  /*4990*/  ISETP.GE.U32.AND P6, PT, R16, UR23, PT ;  /* 0x0000001710007c0c */ /* 0x000fc4000bfc6070 */
[----:B------:R-:W-:Y:S02]  /*49a0*/  ISETP.GT.U32.AND P2, PT, R24, R17, PT ;  /* 0x000000111800720c */ /* 0x000fe40003f44070 */
[----:B------:R-:W-:Y:S01]  /*49b0*/  @!P3 IADD3 R5, PT, PT, -R5, RZ, RZ ;  /* 0x000000ff0505b210 */ /* 0x000fe20007ffe1ff */
[----:B------:R-:W-:-:S08]  /*49c0*/  @!P5 IMAD.IADD R13, R13, 0x1, -R4 ;  /* 0x000000010d0dd824 */ /* 0x000fd000078e0a04 */
[----:B------:R-:W-:Y:S02]  /*49d0*/  @P6 IADD3 R16, PT, PT, R16, -UR23, RZ ;  /* 0x8000001710106c10 */ /* 0x000fe4000fffe0ff */
[----:B------:R-:W-:Y:S01]  /*49e0*/  @P6 IADD3 R9, PT, PT, R9, 0x1, RZ ;  /* 0x0000000109096810 */ /* 0x000fe20007ffe0ff */
[----:B------:R-:W-:Y:S01]  /*49f0*/  @!P2 IMAD.IADD R17, R17, 0x1, -R4 ;  /* 0x000000011111a824 */ /* 0x000fe200078e0a04 */
[----:B------:R-:W-:Y:S01]  /*4a00*/  ISETP.GE.U32.AND P5, PT, R16, UR23, PT ;  /* 0x0000001710007c0c */ /* 0x000fe2000bfa6070 */
[----:B------:R-:W-:Y:S01]  /*4a10*/  @!P2 VIADD R6, R6, 0x1 ;  /* 0x000000010606a836 */ /* 0x000fe20000000000 */
[----:B------:R-:W-:Y:S02]  /*4a20*/  ISETP.GT.U32.AND P6, PT, R24, R13, PT ;  /* 0x0000000d1800720c */ /* 0x000fe40003fc4070 */
[----:B------:R-:W-:-:S09]  /*4a30*/  ISETP.GE.AND P2, PT, R15, RZ, PT ;  /* 0x000000ff0f00720c */ /* 0x000fd20003f46270 */
[----:B------:R-:W-:Y:S01]  /*4a40*/  @P5 VIADD R9, R9, 0x1 ;  /* 0x0000000109095836 */ /* 0x000fe20000000000 */
[----:B------:R-:W-:Y:S01]  /*4a50*/  ISETP.GE.U32.AND P5, PT, R17, R24, PT ;  /* 0x000000181100720c */ /* 0x000fe20003fa6070 */
[----:B------:R-:W-:Y:S01]  /*4a60*/  @!P6 IMAD.IADD R13, R13, 0x1, -R4 ;  /* 0x000000010d0de824 */ /* 0x000fe200078e0a04 */
[----:B------:R-:W-:Y:S02]  /*4a70*/  MOV R17, UR9 ;  /* 0x0000000900117c02 */ /* 0x000fe40008000f00 */
[----:B------:R-:W-:Y:S02]  /*4a80*/  SEL R9, R20, R9, !P0 ;  /* 0x0000000914097207 */ /* 0x000fe40004000000 */
[----:B------:R-:W-:Y:S01]  /*4a90*/  ISETP.NE.AND P6, PT, R22, RZ, PT ;  /* 0x000000ff1600720c */ /* 0x000fe20003fc5270 */
[----:B------:R-:W-:Y:S01]  /*4aa0*/  IMAD R16, R12, R17, UR14 ;  /* 0x0000000e0c107e24 */ /* 0x000fe2000f8e0211 */
[----:B------:R-:W-:Y:S01]  /*4ab0*/  MOV R12, R13 ;  /* 0x0000000d000c7202 */ /* 0x000fe20000000f00 */
[----:B------:R-:W-:Y:S01]  /*4ac0*/  IMAD.MOV R17, RZ, RZ, -R9 ;  /* 0x000000ffff117224 */ /* 0x000fe200078e0a09 */
[----:B------:R-:W-:-:S03]  /*4ad0*/  LOP3.LUT R13, RZ, R22, RZ, 0x33, !PT ;  /* 0x00000016ff0d7212 */ /* 0x000fc600078e33ff */
[----:B------:R-:W-:Y:S01]  /*4ae0*/  @!P1 IMAD.MOV R12, RZ, RZ, -R12 ;  /* 0x000000ffff0c9224 */ /* 0x000fe200078e0a0c */
[----:B------:R-:W-:Y:S01]  /*4af0*/  ISETP.GT.U32.AND P1, PT, R24, R7, PT ;  /* 0x000000071800720c */ /* 0x000fe20003f24070 */
[----:B------:R-:W-:Y:S01]  /*4b00*/  IMAD R17, R17, UR23, R26 ;  /* 0x0000001711117c24 */ /* 0x000fe2000f8e021a */
[C---:B------:R-:W-:Y:S01]  /*4b10*/  SEL R19, R13.reuse, R14, !P6 ;  /* 0x0000000e0d137207 */ /* 0x040fe20007000000 */
[----:B------:R-:W-:Y:S01]  /*4b20*/  @P5 VIADD R6, R6, 0x1 ;  /* 0x0000000106065836 */ /* 0x000fe20000000000 */
[----:B------:R-:W-:Y:S02]  /*4b30*/  SEL R12, R13, R12, !P6 ;  /* 0x0000000c0d0c7207 */ /* 0x000fe40007000000 */
[----:B------:R-:W-:Y:S02]  /*4b40*/  IADD3 R15, PT, PT, R19, R16, RZ ;  /* 0x00000010130f7210 */ /* 0x000fe40007ffe0ff */
[----:B------:R-:W-:Y:S02]  /*4b50*/  LOP3.LUT R14, R17, R22, RZ, 0x3c, !PT ;  /* 0x00000016110e7212 */ /* 0x000fe400078e3cff */
[----:B------:R-:W-:Y:S01]  /*4b60*/  IABS R16, R17 ;  /* 0x0000001100107213 */ /* 0x000fe20000000000 */
[----:B------:R-:W-:Y:S01]  /*4b70*/  IMAD.U32 R17, RZ, RZ, UR9 ;  /* 0x00000009ff117e24 */ /* 0x000fe2000f8e00ff */
[----:B------:R-:W-:-:S02]  /*4b80*/  ISETP.GE.AND P5, PT, R14, RZ, PT ;  /* 0x000000ff0e00720c */ /* 0x000fc40003fa6270 */
[----:B------:R-:W-:Y:S01]  /*4b90*/  @!P1 IADD3 R7, PT, PT, R7, -R4, RZ ;  /* 0x8000000407079210 */ /* 0x000fe20007ffe0ff */
[----:B------:R-:W-:Y:S01]  /*4ba0*/  IMAD R14, R10, R17, UR14 ;  /* 0x0000000e0a0e7e24 */ /* 0x000fe2000f8e0211 */
[----:B------:R-:W-:Y:S01]  /*4bb0*/  SEL R5, R13, R5, !P6 ;  /* 0x000000050d057207 */ /* 0x000fe20007000000 */
[----:B------:R-:W-:Y:S01]  /*4bc0*/  IMAD.HI.U32 R10, R21, R16, RZ ;  /* 0x00000010150a7227 */ /* 0x000fe200078e00ff */
[----:B------:R-:W-:Y:S02]  /*4bd0*/  ISETP.GT.U32.AND P1, PT, R24, R7, PT ;  /* 0x000000071800720c */ /* 0x000fe40003f24070 */
[----:B------:R-:W-:Y:S01]  /*4be0*/  IADD3 R14, PT, PT, R5, R14, RZ ;  /* 0x0000000e050e7210 */ /* 0x000fe20007ffe0ff */
[----:B------:R-:W-:Y:S02]  /*4bf0*/  IMAD R8, R8, R17, UR14 ;  /* 0x0000000e08087e24 */ /* 0x000fe4000f8e0211 */
[----:B------:R-:W-:Y:S02]  /*4c00*/  IMAD.MOV R17, RZ, RZ, -R10 ;  /* 0x000000ffff117224 */ /* 0x000fe400078e0a0a */
[----:B------:R-:W-:-:S02]  /*4c10*/  IMAD.IADD R5, R25, 0x1, R12 ;  /* 0x0000000119057824 */ /* 0x000fc400078e020c */
[----:B------:R-:W-:Y:S02]  /*4c20*/  IMAD R17, R4, R17, R16 ;  /* 0x0000001104117224 */ /* 0x000fe400078e0210 */
[----:B------:R-:W-:-:S04]  /*4c30*/  IMAD.HI.U32 R16, R21, R18, RZ ;  /* 0x0000001215107227 */ /* 0x000fc800078e00ff */
[----:B------:R-:W-:Y:S01]  /*4c40*/  @!P1 IMAD.IADD R7, R7, 0x1, -R4 ;  /* 0x0000000107079824 */ /* 0x000fe200078e0a04 */
[----:B------:R-:W-:Y:S01]  /*4c50*/  ISETP.GT.U32.AND P1, PT, R24, R17, PT ;  /* 0x000000111800720c */ /* 0x000fe20003f24070 */
[----:B------:R-:W-:Y:S02]  /*4c60*/  IMAD R5, R14, UR8, R5 ;  /* 0x000000080e057c24 */ /* 0x000fe4000f8e0205 */
[----:B------:R-:W-:-:S03]  /*4c70*/  @!P4 IMAD.MOV R7, RZ, RZ, -R7 ;  /* 0x000000ffff07c224 */ /* 0x000fc600078e0a07 */
[----:B------:R-:W-:-:S07]  /*4c80*/  LEA R5, R5, UR4, 0x3 ;  /* 0x0000000405057c11 */ /* 0x000fce000f8e18ff */
[----:B------:R-:W-:Y:S02]  /*4c90*/  @!P1 IADD3 R17, PT, PT, R17, -R4, RZ ;  /* 0x8000000411119210 */ /* 0x000fe40007ffe0ff */
[----:B------:R-:W-:Y:S02]  /*4ca0*/  @!P1 IADD3 R10, PT, PT, R10, 0x1, RZ ;  /* 0x000000010a0a9810 */ /* 0x000fe40007ffe0ff */
[----:B------:R-:W-:Y:S01]  /*4cb0*/  ISETP.GE.U32.AND P4, PT, R17, R24, PT ;  /* 0x000000181100720c */ /* 0x000fe20003f86070 */
[----:B------:R-:W-:-:S04]  /*4cc0*/  IMAD.MOV R17, RZ, RZ, -R16 ;  /* 0x000000ffff117224 */ /* 0x000fc800078e0a10 */
[----:B------:R-:W-:Y:S01]  /*4cd0*/  IMAD R17, R4, R17, R18 ;  /* 0x0000001104117224 */ /* 0x000fe200078e0212 */
[----:B------:R-:W-:-:S04]  /*4ce0*/  MOV R18, UR9 ;  /* 0x0000000900127c02 */ /* 0x000fc80008000f00 */
[----:B------:R-:W-:Y:S01]  /*4cf0*/  ISETP.GT.U32.AND P1, PT, R24, R17, PT ;  /* 0x000000111800720c */ /* 0x000fe20003f24070 */
[----:B------:R-:W-:Y:S02]  /*4d00*/  IMAD R9, R9, R18, UR14 ;  /* 0x0000000e09097e24 */ /* 0x000fe4000f8e0212 */
[----:B------:R-:W-:-:S05]  /*4d10*/  @P4 IADD3 R10, PT, PT, R10, 0x1, RZ ;  /* 0x000000010a0a4810 */ /* 0x000fca0007ffe0ff */
[----:B------:R-:W-:-:S05]  /*4d20*/  @!P5 IMAD.MOV R10, RZ, RZ, -R10 ;  /* 0x000000ffff0ad224 */ /* 0x000fca00078e0a0a */
[----:B------:R-:W-:Y:S01]  /*4d30*/  @!P1 IMAD.IADD R17, R17, 0x1, -R4 ;  /* 0x0000000111119824 */ /* 0x000fe200078e0a04 */
[----:B------:R-:W-:-:S04]  /*4d40*/  SEL R10, R13, R10, !P6 ;  /* 0x0000000a0d0a7207 */ /* 0x000fc80007000000 */
[----:B------:R-:W-:Y:S02]  /*4d50*/  ISETP.GT.U32.AND P1, PT, R24, R17, PT ;  /* 0x000000111800720c */ /* 0x000fe40003f24070 */
[----:B------:R-:W-:-:S11]  /*4d60*/  IADD3 R9, PT, PT, R10, R9, RZ ;  /* 0x000000090a097210 */ /* 0x000fd60007ffe0ff */
[----:B------:R-:W-:Y:S01]  /*4d70*/  @!P1 IMAD.IADD R17, R17, 0x1, -R4 ;  /* 0x0000000111119824 */ /* 0x000fe200078e0a04 */
[----:B------:R-:W-:Y:S02]  /*4d80*/  SEL R4, R13, R11, !P6 ;  /* 0x0000000b0d047207 */ /* 0x000fe40007000000 */
[----:B------:R-:W-:-:S03]  /*4d90*/  ISETP.GE.AND P1, PT, R26, RZ, PT ;  /* 0x000000ff1a00720c */ /* 0x000fc60003f26270 */
[----:B------:R-:W-:Y:S02]  /*4da0*/  IMAD.IADD R16, R25, 0x1, R4 ;  /* 0x0000000119107824 */ /* 0x000fe400078e0204 */
[----:B------:R-:W-:Y:S02]  /*4db0*/  IMAD.MOV.U32 R4, RZ, RZ, R17 ;  /* 0x000000ffff047224 */ /* 0x000fe400078e0011 */
[----:B------:R-:W-:Y:S02]  /*4dc0*/  IMAD R15, R15, UR8, R16 ;  /* 0x000000080f0f7c24 */ /* 0x000fe4000f8e0210 */
[----:B------:R-:W-:Y:S01]  /*4dd0*/  IMAD.MOV.U32 R16, RZ, RZ, R6 ;  /* 0x000000ffff107224 */ /* 0x000fe200078e0006 */
[----:B------:R-:W-:Y:S02]  /*4de0*/  SEL R6, R13, R7, !P6 ;  /* 0x000000070d067207 */ /* 0x000fe40007000000 */
[----:B------:R-:W-:Y:S01]  /*4df0*/  LEA R15, R15, UR4, 0x3 ;  /* 0x000000040f0f7c11 */ /* 0x000fe2000f8e18ff */
[----:B------:R-:W-:-:S02]  /*4e00*/  @!P2 IMAD.MOV R16, RZ, RZ, -R16 ;  /* 0x000000ffff10a224 */ /* 0x000fc400078e0a10 */
[----:B------:R-:W-:Y:S02]  /*4e10*/  @!P1 IMAD.MOV R4, RZ, RZ, -R4 ;  /* 0x000000ffff049224 */ /* 0x000fe400078e0a04 */
[----:B------:R-:W-:Y:S01]  /*4e20*/  IMAD.IADD R6, R25, 0x1, R6 ;  /* 0x0000000119067824 */ /* 0x000fe200078e0206 */
[C---:B------:R-:W-:Y:S02]  /*4e30*/  SEL R7, R13.reuse, R16, !P6 ;  /* 0x000000100d077207 */ /* 0x040fe40007000000 */
[----:B------:R-:W-:Y:S02]  /*4e40*/  SEL R4, R13, R4, !P6 ;  /* 0x000000040d047207 */ /* 0x000fe40007000000 */
[----:B------:R0:W1:Y:S01]  /*4e50*/  LDS.64 R12, [R15] ;  /* 0x000000000f0c7984 */ /* 0x0000620000000a00 */
[----:B------:R-:W-:Y:S02]  /*4e60*/  IMAD.IADD R7, R7, 0x1, R8 ;  /* 0x0000000107077824 */ /* 0x000fe400078e0208 */
[----:B------:R-:W-:-:S02]  /*4e70*/  IMAD.IADD R4, R25, 0x1, R4 ;  /* 0x0000000119047824 */ /* 0x000fc400078e0204 */
[----:B------:R-:W-:Y:S02]  /*4e80*/  IMAD R6, R7, UR8, R6 ;  /* 0x0000000807067c24 */ /* 0x000fe4000f8e0206 */
[----:B------:R-:W-:Y:S01]  /*4e90*/  IMAD R4, R9, UR8, R4 ;  /* 0x0000000809047c24 */ /* 0x000fe2000f8e0204 */
[----:B0-----:R-:W-:Y:S01]  /*4ea0*/  IADD3 R15, PT, PT, R27, R0, RZ ;  /* 0x000000001b0f7210 */ /* 0x001fe20007ffe0ff */
[----:B------:R-:W-:Y:S01]  /*4eb0*/  VIADD R0, R26, UR27 ;  /* 0x0000001b1a007c36 */ /* 0x000fe20008000000 */
[----:B------:R-:W-:Y:S02]  /*4ec0*/  LEA R6, R6, UR4, 0x3 ;  /* 0x0000000406067c11 */ /* 0x000fe4000f8e18ff */
[----:B------:R-:W-:Y:S01]  /*4ed0*/  LEA R8, R4, UR4, 0x3 ;  /* 0x0000000404087c11 */ /* 0x000fe2000f8e18ff */
[----:B------:R-:W-:Y:S01]  /*4ee0*/  IMAD.WIDE R14, R15, 0x8, R2 ;  /* 0x000000080f0e7825 */ /* 0x000fe200078e0202 */
[----:B------:R-:W0:Y:S04]  /*4ef0*/  LDS.64 R4, [R5] ;  /* 0x0000000005047984 */ /* 0x000e280000000a00 */
[----:B------:R-:W2:Y:S01]  /*4f00*/  LDS.64 R6, [R6] ;  /* 0x0000000006067984 */ /* 0x000ea20000000a00 */
[----:B------:R-:W-:-:S03]  /*4f10*/  IADD3 R10, P1, PT, R14, UR6, RZ ;  /* 0x000000060e0a7c10 */ /* 0x000fc6000ff3e0ff */
[----:B------:R-:W3:Y:S02]  /*4f20*/  LDS.64 R8, [R8] ;  /* 0x0000000008087984 */ /* 0x000ee40000000a00 */
[----:B------:R-:W-:Y:S01]  /*4f30*/  IMAD.X R11, RZ, RZ, R15, P1 ;  /* 0x000000ffff0b7224 */ /* 0x000fe200008e060f */
[----:B------:R-:W-:-:S05]  /*4f40*/  IADD3 R16, P1, PT, R10, UR6, RZ ;  /* 0x000000060a107c10 */ /* 0x000fca000ff3e0ff */
[----:B------:R-:W-:Y:S01]  /*4f50*/  IMAD.X R17, RZ, RZ, R11, P1 ;  /* 0x000000ffff117224 */ /* 0x000fe200008e060b */
[----:B------:R-:W-:-:S04]  /*4f60*/  IADD3 R18, P1, PT, R16, UR6, RZ ;  /* 0x0000000610127c10 */ /* 0x000fc8000ff3e0ff */
[----:B------:R-:W-:Y:S02]  /*4f70*/  IADD3.X R19, PT, PT, RZ, R17, RZ, P1, !PT ;  /* 0x00000011ff137210 */ /* 0x000fe40000ffe4ff */
[----:B------:R-:W-:Y:S01]  /*4f80*/  ISETP.GE.AND P1, PT, R0, R29, PT ;  /* 0x0000001d0000720c */ /* 0x000fe20003f26270 */
[----:B-1----:R1:W-:Y:S04]  /*4f90*/  STG.E.64 desc[UR18][R14.64], R12 ;  /* 0x0000000c0e007986 */ /* 0x0023e8000c101b12 */
[----:B0-----:R1:W-:Y:S04]  /*4fa0*/  STG.E.64 desc[UR18][R10.64], R4 ;  /* 0x000000040a007986 */ /* 0x0013e8000c101b12 */
[----:B--2---:R1:W-:Y:S04]  /*4fb0*/  STG.E.64 desc[UR18][R16.64], R6 ;  /* 0x0000000610007986 */ /* 0x0043e8000c101b12 */
[----:B---3--:R1:W-:Y:S01]  /*4fc0*/  STG.E.64 desc[UR18][R18.64], R8 ;  /* 0x0000000812007986 */ /* 0x0083e2000c101b12 */
[----:B------:R-:W-:Y:S05]  /*4fd0*/  @!P1 BRA `(.L_x_14) ;  /* 0xfffffff000a09947 */ /* 0x000fea000383ffff */
[----:B------:R-:W-:Y:S05]  /*4fe0*/  EXIT ;  /* 0x000000000000794d */ /* 0x000fea0003800000 */
.L_x_15:
[----:B------:R-:W-:-:S00]  /*4ff0*/  BRA `(.L_x_15) ;  /* 0xfffffffc00fc7947 */ /* 0x000fc0000383ffff */
[----:B------:R-:W-:-:S00]  /*5000*/  NOP ;  /* 0x0000000000007918 */ /* 0x000fc00000000000 */
[----:B------:R-:W-:-:S00]  /*5010*/  NOP ;  /* 0x0000000000007918 */ /* 0x000fc00000000000 */
[----:B------:R-:W-:-:S00]  /*5020*/  NOP ;  /* 0x0000000000007918 */ /* 0x000fc00000000000 */
[----:B------:R-:W-:-:S00]  /*5030*/  NOP ;  /* 0x0000000000007918 */ /* 0x000fc00000000000 */
[----:B------:R-:W-:-:S00]  /*5040*/  NOP ;  /* 0x0000000000007918 */ /* 0x000fc00000000000 */
[----:B------:R-:W-:-:S00]  /*5050*/  NOP ;  /* 0x0000000000007918 */ /* 0x000fc00000000000 */
[----:B------:R-:W-:-:S00]  /*5060*/  NOP ;  /* 0x0000000000007918 */ /* 0x000fc00000000000 */
[----:B------:R-:W-:-:S00]  /*5070*/  NOP ;  /* 0x0000000000007918 */ /* 0x000fc00000000000 */
.L_x_16:


//--------------------- .nv.shared._Z19k_minbranch_scratchPdS_S_S_iiiiiiiiii --------------------------
	.section	.nv.shared._Z19k_minbranch_scratchPdS_S_S_iiiiiiiiii,"aw",@nobits
	.sectionflags	@""
	.align	16
	.zero		1024


//--------------------- .nv.shared.reserved.0     --------------------------
	.section	.nv.shared.reserved.0,"aw",@nobits
	.weak		__nv_reservedSMEM_offset_0_alias
	.size		__nv_reservedSMEM_offset_0_alias, 0, 64
	.other		__nv_reservedSMEM_offset_0_alias,@"STO_CUDA_RESERVED_SHARED STV_DEFAULT"
__nv_reservedSMEM_offset_0_alias:
	.zero		0
	.zero		64


//--------------------- .nv.constant0._Z19k_minbranch_scratchPdS_S_S_iiiiiiiiii --------------------------
	.section	.nv.constant0._Z19k_minbranch_scratchPdS_S_S_iiiiiiiiii,"a",@progbits
	.sectionflags	@""
	.align	4
.nv.constant0._Z19k_minbranch_scratchPdS_S_S_iiiiiiiiii:
	.zero		968


//--------------------- SYMBOLS --------------------------

	.type		.nv.reservedSmem.offset0,@object
	.size		.nv.reservedSmem.offset0,0x4
	.type		.nv.reservedSmem.cap,@object
	.size		.nv.reservedSmem.cap,0x4
